	.target	sm_100a

	.elftype	@"ET_EXEC"


//--------------------- .note.nv.tkinfo           --------------------------
	.section	.note.nv.tkinfo,"",@"SHT_NOTE"
	.sectionflags	@"SHF_NOTE_NV_TKINFO"
	.tkinfo
        /*0018*/ 	.word	0x00000002
        /*0030*/ 	.string	""
        /*0030*/ 	.string	"ptxas"
        /*0030*/ 	.string	"Cuda compilation tools, release 13.0, V13.0.88"
        /*0030*/ 	.string	"Build cuda_13.0.r13.0/compiler.36424714_0"
        /*0030*/ 	.string	"-arch sm_100a -m 64 "



//--------------------- .note.nv.cuinfo           --------------------------
	.section	.note.nv.cuinfo,"",@"SHT_NOTE"
	.sectionflags	@"SHF_NOTE_NV_CUINFO"
        /*0018*/ 	.short	0x0002
        /*001a*/ 	.short	0x0064
        /*001c*/ 	.short	0x0082
	.zero		2


//--------------------- .nv.info                  --------------------------
	.section	.nv.info,"",@"SHT_CUDA_INFO"
	.align	4


	//----- nvinfo : EIATTR_REGCOUNT
	.align		4
        /*0000*/ 	.byte	0x04, 0x2f
        /*0002*/ 	.short	(.L_19 - .L_18)
	.align		4
.L_18:
        /*0004*/ 	.word	index@(_ZN7cutlass13device_kernelINS_4gemm6kernel13GemmUniversalIN4cute5tupleIJiiiiEEENS1_10collective13CollectiveMmaINS1_35MainloopSm100TmaUmmaWarpSpecializedILi4ELi2ELi4ENS5_IJNS4_1CILi2EEESB_NSA_ILi1EEEEEEEENS5_IJNSA_ILi128EEENSA_ILi64EEESF_EEEaNS5_IJlSC_lEEEaSI_NS4_8TiledMMAINS4_8MMA_AtomIJNS4_21SM100_MMA_S8_2x1SM_SSIaaiLi128ELi64ELNS4_4UMMA5MajorE0ELSN_0ELNSM_8SaturateE0EEEEEENS4_6LayoutINS5_IJSC_SC_SC_EEENS5_IJNSA_ILi0EEEST_ST_EEEEENS5_IJNS4_10UnderscoreESW_SW_EEEEENS4_28SM100_TMA_2SM_LOAD_MULTICASTENS4_14ComposedLayoutINS4_7SwizzleILi3ELi4ELi3EEENS4_18smem_ptr_flag_bitsILi8EEENSR_INS5_IJNSA_ILi8EEESF_EEENS5_IJSF_SC_EEEEEEEvNS4_8identityENS4_18SM100_TMA_2SM_LOADES19_vS1A_EENS_8epilogue10collective18CollectiveEpilogueINS1D_23Sm100TmaWarpSpecializedILi1ELi1ELi32ELb0ELb0EEEJNS5_IJSG_SG_SF_EEENS5_IJNSR_ISG_SC_EES1J_EEEaSI_aSI_NS1D_6fusion15FusionCallbacksIS1H_NS1L_17LinearCombinationIaiaiLNS_15FloatRoundStyleE2EEES1I_S1K_JEEENS4_5SM1004TMEM4LOAD26SM100_TMEM_LOAD_32dp32b32xENS4_13SM90_TMA_LOADENS10_INS11_ILi2ELi4ELi3EEES14_NSR_INS5_IJS15_SG_EEENS5_IJSG_SC_EEEEEEENS4_39AutoVectorizingCopyWithAssumedAlignmentILi128EEENS4_14SM90_TMA_STOREES20_S22_S22_EEEvvEEEEvNT_6ParamsE)
        /*0008*/ 	.word	0x0000005b


	//----- nvinfo : EIATTR_FRAME_SIZE
	.align		4
.L_19:
        /*000c*/ 	.byte	0x04, 0x11
        /*000e*/ 	.short	(.L_21 - .L_20)
	.align		4
.L_20:
        /*0010*/ 	.word	index@($__internal_2_$__cuda_sm10x_tcgen05_guardrail_trap_unallocated_columns_being_dealloced)
        /*0014*/ 	.word	0x00000000


	//----- nvinfo : EIATTR_FRAME_SIZE
	.align		4
.L_21:
        /*0018*/ 	.byte	0x04, 0x11
        /*001a*/ 	.short	(.L_23 - .L_22)
	.align		4
.L_22:
        /*001c*/ 	.word	index@($__internal_1_$__cuda_sm10x_tcgen05_guardrail_trap_phase_invalid_during_alloc)
        /*0020*/ 	.word	0x00000000


	//----- nvinfo : EIATTR_FRAME_SIZE
	.align		4
.L_23:
        /*0024*/ 	.byte	0x04, 0x11
        /*0026*/ 	.short	(.L_25 - .L_24)
	.align		4
.L_24:
        /*0028*/ 	.word	index@($__internal_0_$__cuda_sm10x_tcgen05_guardrail_trap_col_being_dealloced_not_returned_by_alloc)
        /*002c*/ 	.word	0x00000000


	//----- nvinfo : EIATTR_FRAME_SIZE
	.align		4
.L_25:
        /*0030*/ 	.byte	0x04, 0x11
        /*0032*/ 	.short	(.L_27 - .L_26)
	.align		4
.L_26:
        /*0034*/ 	.word	index@(_ZN7cutlass13device_kernelINS_4gemm6kernel13GemmUniversalIN4cute5tupleIJiiiiEEENS1_10collective13CollectiveMmaINS1_35MainloopSm100TmaUmmaWarpSpecializedILi4ELi2ELi4ENS5_IJNS4_1CILi2EEESB_NSA_ILi1EEEEEEEENS5_IJNSA_ILi128EEENSA_ILi64EEESF_EEEaNS5_IJlSC_lEEEaSI_NS4_8TiledMMAINS4_8MMA_AtomIJNS4_21SM100_MMA_S8_2x1SM_SSIaaiLi128ELi64ELNS4_4UMMA5MajorE0ELSN_0ELNSM_8SaturateE0EEEEEENS4_6LayoutINS5_IJSC_SC_SC_EEENS5_IJNSA_ILi0EEEST_ST_EEEEENS5_IJNS4_10UnderscoreESW_SW_EEEEENS4_28SM100_TMA_2SM_LOAD_MULTICASTENS4_14ComposedLayoutINS4_7SwizzleILi3ELi4ELi3EEENS4_18smem_ptr_flag_bitsILi8EEENSR_INS5_IJNSA_ILi8EEESF_EEENS5_IJSF_SC_EEEEEEEvNS4_8identityENS4_18SM100_TMA_2SM_LOADES19_vS1A_EENS_8epilogue10collective18CollectiveEpilogueINS1D_23Sm100TmaWarpSpecializedILi1ELi1ELi32ELb0ELb0EEEJNS5_IJSG_SG_SF_EEENS5_IJNSR_ISG_SC_EES1J_EEEaSI_aSI_NS1D_6fusion15FusionCallbacksIS1H_NS1L_17LinearCombinationIaiaiLNS_15FloatRoundStyleE2EEES1I_S1K_JEEENS4_5SM1004TMEM4LOAD26SM100_TMEM_LOAD_32dp32b32xENS4_13SM90_TMA_LOADENS10_INS11_ILi2ELi4ELi3EEES14_NSR_INS5_IJS15_SG_EEENS5_IJSG_SC_EEEEEEENS4_39AutoVectorizingCopyWithAssumedAlignmentILi128EEENS4_14SM90_TMA_STOREES20_S22_S22_EEEvvEEEEvNT_6ParamsE)
        /*0038*/ 	.word	0x00000000


	//----- nvinfo : EIATTR_MIN_STACK_SIZE
	.align		4
.L_27:
        /*003c*/ 	.byte	0x04, 0x12
        /*003e*/ 	.short	(.L_29 - .L_28)
	.align		4
.L_28:
        /*0040*/ 	.word	index@(_ZN7cutlass13device_kernelINS_4gemm6kernel13GemmUniversalIN4cute5tupleIJiiiiEEENS1_10collective13CollectiveMmaINS1_35MainloopSm100TmaUmmaWarpSpecializedILi4ELi2ELi4ENS5_IJNS4_1CILi2EEESB_NSA_ILi1EEEEEEEENS5_IJNSA_ILi128EEENSA_ILi64EEESF_EEEaNS5_IJlSC_lEEEaSI_NS4_8TiledMMAINS4_8MMA_AtomIJNS4_21SM100_MMA_S8_2x1SM_SSIaaiLi128ELi64ELNS4_4UMMA5MajorE0ELSN_0ELNSM_8SaturateE0EEEEEENS4_6LayoutINS5_IJSC_SC_SC_EEENS5_IJNSA_ILi0EEEST_ST_EEEEENS5_IJNS4_10UnderscoreESW_SW_EEEEENS4_28SM100_TMA_2SM_LOAD_MULTICASTENS4_14ComposedLayoutINS4_7SwizzleILi3ELi4ELi3EEENS4_18smem_ptr_flag_bitsILi8EEENSR_INS5_IJNSA_ILi8EEESF_EEENS5_IJSF_SC_EEEEEEEvNS4_8identityENS4_18SM100_TMA_2SM_LOADES19_vS1A_EENS_8epilogue10collective18CollectiveEpilogueINS1D_23Sm100TmaWarpSpecializedILi1ELi1ELi32ELb0ELb0EEEJNS5_IJSG_SG_SF_EEENS5_IJNSR_ISG_SC_EES1J_EEEaSI_aSI_NS1D_6fusion15FusionCallbacksIS1H_NS1L_17LinearCombinationIaiaiLNS_15FloatRoundStyleE2EEES1I_S1K_JEEENS4_5SM1004TMEM4LOAD26SM100_TMEM_LOAD_32dp32b32xENS4_13SM90_TMA_LOADENS10_INS11_ILi2ELi4ELi3EEES14_NSR_INS5_IJS15_SG_EEENS5_IJSG_SC_EEEEEEENS4_39AutoVectorizingCopyWithAssumedAlignmentILi128EEENS4_14SM90_TMA_STOREES20_S22_S22_EEEvvEEEEvNT_6ParamsE)
        /*0044*/ 	.word	0x00000000
.L_29:


//--------------------- .nv.compat                --------------------------
	.section	.nv.compat,"",@"SHT_CUDA_COMPAT_INFO"
	.align	4
        /*0000*/ 	.byte	0x02, 0x09, 0x01, 0x00, 0x02, 0x02, 0x03, 0x00, 0x02, 0x05, 0x06, 0x00, 0x03, 0x07, 0x01, 0x01
        /*0010*/ 	.byte	0x02, 0x03, 0x01, 0x00, 0x02, 0x06, 0x01, 0x00, 0x04, 0x0b, 0x08, 0x00, 0x01, 0x00, 0x00, 0x00
        /*0020*/ 	.byte	0x00, 0x00, 0x00, 0x00


//--------------------- .nv.info._ZN7cutlass13device_kernelINS_4gemm6kernel13GemmUniversalIN4cute5tupleIJiiiiEEENS1_10collective13CollectiveMmaINS1_35MainloopSm100TmaUmmaWarpSpecializedILi4ELi2ELi4ENS5_IJNS4_1CILi2EEESB_NSA_ILi1EEEEEEEENS5_IJNSA_ILi128EEENSA_ILi64EEESF_EEEaNS5_IJlSC_lEEEaSI_NS4_8TiledMMAINS4_8MMA_AtomIJNS4_21SM100_MMA_S8_2x1SM_SSIaaiLi128ELi64ELNS4_4UMMA5MajorE0ELSN_0ELNSM_8SaturateE0EEEEEENS4_6LayoutINS5_IJSC_SC_SC_EEENS5_IJNSA_ILi0EEEST_ST_EEEEENS5_IJNS4_10UnderscoreESW_SW_EEEEENS4_28SM100_TMA_2SM_LOAD_MULTICASTENS4_14ComposedLayoutINS4_7SwizzleILi3ELi4ELi3EEENS4_18smem_ptr_flag_bitsILi8EEENSR_INS5_IJNSA_ILi8EEESF_EEENS5_IJSF_SC_EEEEEEEvNS4_8identityENS4_18SM100_TMA_2SM_LOADES19_vS1A_EENS_8epilogue10collective18CollectiveEpilogueINS1D_23Sm100TmaWarpSpecializedILi1ELi1ELi32ELb0ELb0EEEJNS5_IJSG_SG_SF_EEENS5_IJNSR_ISG_SC_EES1J_EEEaSI_aSI_NS1D_6fusion15FusionCallbacksIS1H_NS1L_17LinearCombinationIaiaiLNS_15FloatRoundStyleE2EEES1I_S1K_JEEENS4_5SM1004TMEM4LOAD26SM100_TMEM_LOAD_32dp32b32xENS4_13SM90_TMA_LOADENS10_INS11_ILi2ELi4ELi3EEES14_NSR_INS5_IJS15_SG_EEENS5_IJSG_SC_EEEEEEENS4_39AutoVectorizingCopyWithAssumedAlignmentILi128EEENS4_14SM90_TMA_STOREES20_S22_S22_EEEvvEEEEvNT_6ParamsE --------------------------
	.section	.nv.info._ZN7cutlass13device_kernelINS_4gemm6kernel13GemmUniversalIN4cute5tupleIJiiiiEEENS1_10collective13CollectiveMmaINS1_35MainloopSm100TmaUmmaWarpSpecializedILi4ELi2ELi4ENS5_IJNS4_1CILi2EEESB_NSA_ILi1EEEEEEEENS5_IJNSA_ILi128EEENSA_ILi64EEESF_EEEaNS5_IJlSC_lEEEaSI_NS4_8TiledMMAINS4_8MMA_AtomIJNS4_21SM100_MMA_S8_2x1SM_SSIaaiLi128ELi64ELNS4_4UMMA5MajorE0ELSN_0ELNSM_8SaturateE0EEEEEENS4_6LayoutINS5_IJSC_SC_SC_EEENS5_IJNSA_ILi0EEEST_ST_EEEEENS5_IJNS4_10UnderscoreESW_SW_EEEEENS4_28SM100_TMA_2SM_LOAD_MULTICASTENS4_14ComposedLayoutINS4_7SwizzleILi3ELi4ELi3EEENS4_18smem_ptr_flag_bitsILi8EEENSR_INS5_IJNSA_ILi8EEESF_EEENS5_IJSF_SC_EEEEEEEvNS4_8identityENS4_18SM100_TMA_2SM_LOADES19_vS1A_EENS_8epilogue10collective18CollectiveEpilogueINS1D_23Sm100TmaWarpSpecializedILi1ELi1ELi32ELb0ELb0EEEJNS5_IJSG_SG_SF_EEENS5_IJNSR_ISG_SC_EES1J_EEEaSI_aSI_NS1D_6fusion15FusionCallbacksIS1H_NS1L_17LinearCombinationIaiaiLNS_15FloatRoundStyleE2EEES1I_S1K_JEEENS4_5SM1004TMEM4LOAD26SM100_TMEM_LOAD_32dp32b32xENS4_13SM90_TMA_LOADENS10_INS11_ILi2ELi4ELi3EEES14_NSR_INS5_IJS15_SG_EEENS5_IJSG_SC_EEEEEEENS4_39AutoVectorizingCopyWithAssumedAlignmentILi128EEENS4_14SM90_TMA_STOREES20_S22_S22_EEEvvEEEEvNT_6ParamsE,"",@"SHT_CUDA_INFO"
	.sectionflags	@""
	.align	4


	//----- nvinfo : EIATTR_CUDA_API_VERSION
	.align		4
        /*0000*/ 	.byte	0x04, 0x37
        /*0002*/ 	.short	(.L_31 - .L_30)
.L_30:
        /*0004*/ 	.word	0x00000082


	//----- nvinfo : EIATTR_KPARAM_INFO
	.align		4
.L_31:
        /*0008*/ 	.byte	0x04, 0x17
        /*000a*/ 	.short	(.L_33 - .L_32)
.L_32:
        /*000c*/ 	.word	0x00000000
        /*0010*/ 	.short	0x0000
        /*0012*/ 	.short	0x0000
        /*0014*/ 	.byte	0x00, 0xf0, 0x01, 0x20


	//----- nvinfo : EIATTR_AT_ENTRY_FRAGMENTS
	.align		4
.L_33:
        /*0018*/ 	.byte	0x04, 0x4f
        /*001a*/ 	.short	(.L_35 - .L_34)


	//   ....[0]....
.L_34:
        /*001c*/ 	.word	0x00000007


	//----- nvinfo : EIATTR_RESERVED_SMEM_USED
	.align		4
.L_35:
        /*0020*/ 	.byte	0x01, 0x41
	.zero		2


	//----- nvinfo : EIATTR_SPARSE_MMA_MASK
	.align		4
        /*0024*/ 	.byte	0x03, 0x50
        /*0026*/ 	.short	0x0000


	//----- nvinfo : EIATTR_TCGEN05_2CTA_USED
	.align		4
        /*0028*/ 	.byte	0x01, 0x52
	.zero		2


	//----- nvinfo : EIATTR_MAXREG_COUNT
	.align		4
        /*002c*/ 	.byte	0x03, 0x1b
        /*002e*/ 	.short	0x00ff


	//----- nvinfo : EIATTR_NUM_BARRIERS
	.align		4
        /*0030*/ 	.byte	0x02, 0x4c
        /*0032*/ 	.byte	0x07
	.zero		1


	//----- nvinfo : EIATTR_EXTERNS
	.align		4
        /*0034*/ 	.byte	0x04, 0x0f
        /*0036*/ 	.short	(.L_37 - .L_36)


	//   ....[0]....
	.align		4
.L_36:
        /*0038*/ 	.word	index@(__assertfail)


	//----- nvinfo : EIATTR_MERCURY_ISA_VERSION
	.align		4
.L_37:
        /*003c*/ 	.byte	0x03, 0x5f
        /*003e*/ 	.short	0x0101


	//----- nvinfo : EIATTR_INT_WARP_WIDE_INSTR_OFFSETS
	.align		4
        /*0040*/ 	.byte	0x04, 0x31
        /*0042*/ 	.short	(.L_39 - .L_38)


	//   ....[0]....
.L_38:
        /*0044*/ 	.word	0x00000d00


	//   ....[1]....
        /*0048*/ 	.word	0x00000da0


	//   ....[2]....
        /*004c*/ 	.word	0x00004240


	//   ....[3]....
        /*0050*/ 	.word	0x00004270


	//   ....[4]....
        /*0054*/ 	.word	0x00004290


	//   ....[5]....
        /*0058*/ 	.word	0x00004dc0


	//   ....[6]....
        /*005c*/ 	.word	0x00004e70


	//----- nvinfo : EIATTR_COOP_GROUP_MASK_REGIDS
	.align		4
.L_39:
        /*0060*/ 	.byte	0x04, 0x29
        /*0062*/ 	.short	(.L_41 - .L_40)


	//   ....[0]....
.L_40:
        /*0064*/ 	.word	0xffffffff


	//   ....[1]....
        /*0068*/ 	.word	0xffffffff


	//   ....[2]....
        /*006c*/ 	.word	0xffffffff


	//   ....[3]....
        /*0070*/ 	.word	0xffffffff


	//   ....[4]....
        /*0074*/ 	.word	0xffffffff


	//   ....[5]....
        /*0078*/ 	.word	0xffffffff


	//   ....[6]....
        /*007c*/ 	.word	0xffffffff


	//   ....[7]....
        /*0080*/ 	.word	0xffffffff


	//   ....[8]....
        /*0084*/ 	.word	0xffffffff


	//   ....[9]....
        /*0088*/ 	.word	0xffffffff


	//   ....[10]....
        /*008c*/ 	.word	0xffffffff


	//   ....[11]....
        /*0090*/ 	.word	0xffffffff


	//   ....[12]....
        /*0094*/ 	.word	0xffffffff


	//   ....[13]....
        /*0098*/ 	.word	0xffffffff


	//----- nvinfo : EIATTR_COOP_GROUP_INSTR_OFFSETS
	.align		4
.L_41:
        /*009c*/ 	.byte	0x04, 0x28
        /*009e*/ 	.short	(.L_43 - .L_42)


	//   ....[0]....
.L_42:
        /*00a0*/ 	.word	0x000000b0


	//   ....[1]....
        /*00a4*/ 	.word	0x00000510


	//   ....[2]....
        /*00a8*/ 	.word	0x000006d0


	//   ....[3]....
        /*00ac*/ 	.word	0x00000800


	//   ....[4]....
        /*00b0*/ 	.word	0x000008f0


	//   ....[5]....
        /*00b4*/ 	.word	0x00000a50


	//   ....[6]....
        /*00b8*/ 	.word	0x00000be0


	//   ....[7]....
        /*00bc*/ 	.word	0x00000e20


	//   ....[8]....
        /*00c0*/ 	.word	0x00002180


	//   ....[9]....
        /*00c4*/ 	.word	0x00003020


	//   ....[10]....
        /*00c8*/ 	.word	0x000034f0


	//   ....[11]....
        /*00cc*/ 	.word	0x00003520


	//   ....[12]....
        /*00d0*/ 	.word	0x00004140


	//   ....[13]....
        /*00d4*/ 	.word	0x00004350


	//----- nvinfo : EIATTR_VRC_CTA_INIT_COUNT
	.align		4
.L_43:
        /*00d8*/ 	.byte	0x02, 0x4a
        /*00da*/ 	.byte	0x80
	.zero		1


	//----- nvinfo : EIATTR_SYSCALL_OFFSETS
	.align		4
        /*00dc*/ 	.byte	0x04, 0x46
        /*00de*/ 	.short	(.L_45 - .L_44)


	//   ....[0]....
.L_44:
        /*00e0*/ 	.word	0x000059e0


	//   ....[1]....
        /*00e4*/ 	.word	0x00005b20


	//   ....[2]....
        /*00e8*/ 	.word	0x00006250


	//----- nvinfo : EIATTR_MBARRIER_INSTR_OFFSETS
	.align		4
.L_45:
        /*00ec*/ 	.byte	0x04, 0x39
        /*00ee*/ 	.short	(.L_47 - .L_46)


	//   ....[0]....
.L_46:
        /*00f0*/ 	.word	0x00000640
        /*00f4*/ 	.word	0x000000ff
        /*00f8*/ 	.word	0x00000000
        /*00fc*/ 	.short	0x0100
        /*00fe*/ 	.byte	0x04
	.zero		1


	//   ....[1]....
        /*0100*/ 	.word	0x00000650
        /*0104*/ 	.word	0x000000ff
        /*0108*/ 	.word	0x00000020
        /*010c*/ 	.short	0x0100
        /*010e*/ 	.byte	0x04
	.zero		1


	//   ....[2]....
        /*0110*/ 	.word	0x00000660
        /*0114*/ 	.word	0x000000ff
        /*0118*/ 	.word	0x00000008
        /*011c*/ 	.short	0x0100
        /*011e*/ 	.byte	0x04
	.zero		1


	//   ....[3]....
        /*0120*/ 	.word	0x00000670
        /*0124*/ 	.word	0x000000ff
        /*0128*/ 	.word	0x00000028
        /*012c*/ 	.short	0x0100
        /*012e*/ 	.byte	0x04
	.zero		1


	//   ....[4]....
        /*0130*/ 	.word	0x00000680
        /*0134*/ 	.word	0x000000ff
        /*0138*/ 	.word	0x00000010
        /*013c*/ 	.short	0x0100
        /*013e*/ 	.byte	0x04
	.zero		1


	//   ....[5]....
        /*0140*/ 	.word	0x00000690
        /*0144*/ 	.word	0x000000ff
        /*0148*/ 	.word	0x00000030
        /*014c*/ 	.short	0x0100
        /*014e*/ 	.byte	0x04
	.zero		1


	//   ....[6]....
        /*0150*/ 	.word	0x000006a0
        /*0154*/ 	.word	0x000000ff
        /*0158*/ 	.word	0x00000018
        /*015c*/ 	.short	0x0100
        /*015e*/ 	.byte	0x04
	.zero		1


	//   ....[7]....
        /*0160*/ 	.word	0x000006b0
        /*0164*/ 	.word	0x000000ff
        /*0168*/ 	.word	0x00000038
        /*016c*/ 	.short	0x0100
        /*016e*/ 	.byte	0x04
	.zero		1


	//   ....[8]....
        /*0170*/ 	.word	0x000007d0
        /*0174*/ 	.word	0x000000ff
        /*0178*/ 	.word	0x00000040
        /*017c*/ 	.short	0x0100
        /*017e*/ 	.byte	0x04
	.zero		1


	//   ....[9]....
        /*0180*/ 	.word	0x000007e0
        /*0184*/ 	.word	0x000000ff
        /*0188*/ 	.word	0x00000048
        /*018c*/ 	.short	0x0100
        /*018e*/ 	.byte	0x04
	.zero		1


	//   ....[10]....
        /*0190*/ 	.word	0x000008c0
        /*0194*/ 	.word	0x000000ff
        /*0198*/ 	.word	0x00000050
        /*019c*/ 	.short	0x0100
        /*019e*/ 	.byte	0x06
	.zero		1


	//   ....[11]....
        /*01a0*/ 	.word	0x000008d0
        /*01a4*/ 	.word	0x000000ff
        /*01a8*/ 	.word	0x00000058
        /*01ac*/ 	.short	0x0100
        /*01ae*/ 	.byte	0x06
	.zero		1


	//   ....[12]....
        /*01b0*/ 	.word	0x00000a00
        /*01b4*/ 	.word	0x000000ff
        /*01b8*/ 	.word	0x00000060
        /*01bc*/ 	.short	0x0100
        /*01be*/ 	.byte	0x06
	.zero		1


	//   ....[13]....
        /*01c0*/ 	.word	0x00000a10
        /*01c4*/ 	.word	0x000000ff
        /*01c8*/ 	.word	0x00000070
        /*01cc*/ 	.short	0x0100
        /*01ce*/ 	.byte	0x06
	.zero		1


	//   ....[14]....
        /*01d0*/ 	.word	0x00000a20
        /*01d4*/ 	.word	0x000000ff
        /*01d8*/ 	.word	0x00000068
        /*01dc*/ 	.short	0x0100
        /*01de*/ 	.byte	0x06
	.zero		1


	//   ....[15]....
        /*01e0*/ 	.word	0x00000a30
        /*01e4*/ 	.word	0x000000ff
        /*01e8*/ 	.word	0x00000078
        /*01ec*/ 	.short	0x0100
        /*01ee*/ 	.byte	0x06
	.zero		1


	//   ....[16]....
        /*01f0*/ 	.word	0x00000b50
        /*01f4*/ 	.word	0x000000ff
        /*01f8*/ 	.word	0x00000080
        /*01fc*/ 	.short	0x0100
        /*01fe*/ 	.byte	0x04
	.zero		1


	//   ....[17]....
        /*0200*/ 	.word	0x00000b60
        /*0204*/ 	.word	0x000000ff
        /*0208*/ 	.word	0x000000a0
        /*020c*/ 	.short	0x0100
        /*020e*/ 	.byte	0x04
	.zero		1


	//   ....[18]....
        /*0210*/ 	.word	0x00000b70
        /*0214*/ 	.word	0x000000ff
        /*0218*/ 	.word	0x00000088
        /*021c*/ 	.short	0x0100
        /*021e*/ 	.byte	0x04
	.zero		1


	//   ....[19]....
        /*0220*/ 	.word	0x00000b80
        /*0224*/ 	.word	0x000000ff
        /*0228*/ 	.word	0x000000a8
        /*022c*/ 	.short	0x0100
        /*022e*/ 	.byte	0x04
	.zero		1


	//   ....[20]....
        /*0230*/ 	.word	0x00000b90
        /*0234*/ 	.word	0x000000ff
        /*0238*/ 	.word	0x00000090
        /*023c*/ 	.short	0x0100
        /*023e*/ 	.byte	0x04
	.zero		1


	//   ....[21]....
        /*0240*/ 	.word	0x00000ba0
        /*0244*/ 	.word	0x000000ff
        /*0248*/ 	.word	0x000000b0
        /*024c*/ 	.short	0x0100
        /*024e*/ 	.byte	0x04
	.zero		1


	//   ....[22]....
        /*0250*/ 	.word	0x00000bb0
        /*0254*/ 	.word	0x000000ff
        /*0258*/ 	.word	0x00000098
        /*025c*/ 	.short	0x0100
        /*025e*/ 	.byte	0x04
	.zero		1


	//   ....[23]....
        /*0260*/ 	.word	0x00000bc0
        /*0264*/ 	.word	0x000000ff
        /*0268*/ 	.word	0x000000b8
        /*026c*/ 	.short	0x0100
        /*026e*/ 	.byte	0x04
	.zero		1


	//   ....[24]....
        /*0270*/ 	.word	0x00000cb0
        /*0274*/ 	.word	0x000000ff
        /*0278*/ 	.word	0x000000c0
        /*027c*/ 	.short	0x0100
        /*027e*/ 	.byte	0x04
	.zero		1


	//   ....[25]....
        /*0280*/ 	.word	0x00000cc0
        /*0284*/ 	.word	0x000000ff
        /*0288*/ 	.word	0x000000d0
        /*028c*/ 	.short	0x0100
        /*028e*/ 	.byte	0x04
	.zero		1


	//   ....[26]....
        /*0290*/ 	.word	0x00000cd0
        /*0294*/ 	.word	0x000000ff
        /*0298*/ 	.word	0x000000c8
        /*029c*/ 	.short	0x0100
        /*029e*/ 	.byte	0x04
	.zero		1


	//   ....[27]....
        /*02a0*/ 	.word	0x00000ce0
        /*02a4*/ 	.word	0x000000ff
        /*02a8*/ 	.word	0x000000d8
        /*02ac*/ 	.short	0x0100
        /*02ae*/ 	.byte	0x04
	.zero		1


	//   ....[28]....
        /*02b0*/ 	.word	0x00000de0
        /*02b4*/ 	.word	0x000000ff
        /*02b8*/ 	.word	0x000000e0
        /*02bc*/ 	.short	0x0100
        /*02be*/ 	.byte	0x06
	.zero		1


	//   ....[29]....
        /*02c0*/ 	.word	0x000019a0
        /*02c4*/ 	.word	0x00000000
        /*02c8*/ 	.word	0x000000d0
        /*02cc*/ 	.short	0x010a
        /*02ce*/ 	.byte	0xff
	.zero		1


	//   ....[30]....
        /*02d0*/ 	.word	0x000019d0
        /*02d4*/ 	.word	0x00000000
        /*02d8*/ 	.word	0x000000c0
        /*02dc*/ 	.short	0x0101
        /*02de*/ 	.byte	0xff
	.zero		1


	//   ....[31]....
        /*02e0*/ 	.word	0x00001a90
        /*02e4*/ 	.word	0x000000ff
        /*02e8*/ 	.word	0x00000020
        /*02ec*/ 	.short	0x010a
        /*02ee*/ 	.byte	0x04
	.zero		1


	//   ....[32]....
        /*02f0*/ 	.word	0x00001b60
        /*02f4*/ 	.word	0x000000ff
        /*02f8*/ 	.word	0x00000020
        /*02fc*/ 	.short	0x010a
        /*02fe*/ 	.byte	0x21
	.zero		1


	//   ....[33]....
        /*0300*/ 	.word	0x00001d20
        /*0304*/ 	.word	0x000000ff
        /*0308*/ 	.word	0x00000020
        /*030c*/ 	.short	0x010a
        /*030e*/ 	.byte	0x07
	.zero		1


	//   ....[34]....
        /*0310*/ 	.word	0x00001e20
        /*0314*/ 	.word	0x000000ff
        /*0318*/ 	.word	0x00000058
        /*031c*/ 	.short	0x0101
        /*031e*/ 	.byte	0x06
	.zero		1


	//   ....[35]....
        /*0320*/ 	.word	0x00001e40
        /*0324*/ 	.word	0x000000ff
        /*0328*/ 	.word	0x00000020
        /*032c*/ 	.short	0x010a
        /*032e*/ 	.byte	0x04
	.zero		1


	//   ....[36]....
        /*0330*/ 	.word	0x00001ec0
        /*0334*/ 	.word	0x000000ff
        /*0338*/ 	.word	0x00000020
        /*033c*/ 	.short	0x010a
        /*033e*/ 	.byte	0x11
	.zero		1


	//   ....[37]....
        /*0340*/ 	.word	0x00002050
        /*0344*/ 	.word	0x000000ff
        /*0348*/ 	.word	0x00000020
        /*034c*/ 	.short	0x010a
        /*034e*/ 	.byte	0x08
	.zero		1


	//   ....[38]....
        /*0350*/ 	.word	0x000021b0
        /*0354*/ 	.word	0x00000003
        /*0358*/ 	.word	0x00000060
        /*035c*/ 	.short	0x010a
        /*035e*/ 	.byte	0xff
	.zero		1


	//   ....[39]....
        /*0360*/ 	.word	0x00002300
        /*0364*/ 	.word	0x00000000
        /*0368*/ 	.word	0x00000000
        /*036c*/ 	.short	0x0101
        /*036e*/ 	.byte	0xff
	.zero		1


	//   ....[40]....
        /*0370*/ 	.word	0x000028a0
        /*0374*/ 	.word	0x000000ff
        /*0378*/ 	.word	0x00000000
        /*037c*/ 	.short	0x010a
        /*037e*/ 	.byte	0x04
	.zero		1


	//   ....[41]....
        /*0380*/ 	.word	0x00002930
        /*0384*/ 	.word	0x000000ff
        /*0388*/ 	.word	0x00000000
        /*038c*/ 	.short	0x010a
        /*038e*/ 	.byte	0x05
	.zero		1


	//   ....[42]....
        /*0390*/ 	.word	0x000029c0
        /*0394*/ 	.word	0x000000ff
        /*0398*/ 	.word	0x00000000
        /*039c*/ 	.short	0x010a
        /*039e*/ 	.byte	0x05
	.zero		1


	//   ....[43]....
        /*03a0*/ 	.word	0x00002a60
        /*03a4*/ 	.word	0x00000000
        /*03a8*/ 	.word	0x00000000
        /*03ac*/ 	.short	0x010a
        /*03ae*/ 	.byte	0xff
	.zero		1


	//   ....[44]....
        /*03b0*/ 	.word	0x00002b80
        /*03b4*/ 	.word	0x00000002
        /*03b8*/ 	.word	0x000000c0
        /*03bc*/ 	.short	0x010a
        /*03be*/ 	.byte	0xff
	.zero		1


	//   ....[45]....
        /*03c0*/ 	.word	0x00002bf0
        /*03c4*/ 	.word	0x00000002
        /*03c8*/ 	.word	0x00000000
        /*03cc*/ 	.short	0x0101
        /*03ce*/ 	.byte	0xff
	.zero		1


	//   ....[46]....
        /*03d0*/ 	.word	0x00002c10
        /*03d4*/ 	.word	0x000000ff
        /*03d8*/ 	.word	0x00000070
        /*03dc*/ 	.short	0x010a
        /*03de*/ 	.byte	0x04
	.zero		1


	//   ....[47]....
        /*03e0*/ 	.word	0x00002d30
        /*03e4*/ 	.word	0x00000002
        /*03e8*/ 	.word	0x00000060
        /*03ec*/ 	.short	0x010a
        /*03ee*/ 	.byte	0xff
	.zero		1


	//   ....[48]....
        /*03f0*/ 	.word	0x00002e30
        /*03f4*/ 	.word	0x00000002
        /*03f8*/ 	.word	0x00000000
        /*03fc*/ 	.short	0x0101
        /*03fe*/ 	.byte	0xff
	.zero		1


	//   ....[49]....
        /*0400*/ 	.word	0x00002ec0
        /*0404*/ 	.word	0x000000ff
        /*0408*/ 	.word	0x00000070
        /*040c*/ 	.short	0x0106
        /*040e*/ 	.byte	0x04
	.zero		1


	//   ....[50]....
        /*0410*/ 	.word	0x00002ee0
        /*0414*/ 	.word	0x000000ff
        /*0418*/ 	.word	0x00000070
        /*041c*/ 	.short	0x010a
        /*041e*/ 	.byte	0x04
	.zero		1


	//   ....[51]....
        /*0420*/ 	.word	0x00002f70
        /*0424*/ 	.word	0x000000ff
        /*0428*/ 	.word	0x00000070
        /*042c*/ 	.short	0x0106
        /*042e*/ 	.byte	0x07
	.zero		1


	//   ....[52]....
        /*0430*/ 	.word	0x00002fb0
        /*0434*/ 	.word	0x00000000
        /*0438*/ 	.word	0x00000070
        /*043c*/ 	.short	0x010a
        /*043e*/ 	.byte	0xff
	.zero		1


	//   ....[53]....
        /*0440*/ 	.word	0x000031f0
        /*0444*/ 	.word	0x000000ff
        /*0448*/ 	.word	0x00000008
        /*044c*/ 	.short	0x010a
        /*044e*/ 	.byte	0x05
	.zero		1


	//   ....[54]....
        /*0450*/ 	.word	0x00003210
        /*0454*/ 	.word	0x000000ff
        /*0458*/ 	.word	0x00000008
        /*045c*/ 	.short	0x010a
        /*045e*/ 	.byte	0x05
	.zero		1


	//   ....[55]....
        /*0460*/ 	.word	0x000033a0
        /*0464*/ 	.word	0x000000ff
        /*0468*/ 	.word	0x00000008
        /*046c*/ 	.short	0x010a
        /*046e*/ 	.byte	0x05
	.zero		1


	//   ....[56]....
        /*0470*/ 	.word	0x000033c0
        /*0474*/ 	.word	0x000000ff
        /*0478*/ 	.word	0x00000008
        /*047c*/ 	.short	0x010a
        /*047e*/ 	.byte	0x05
	.zero		1


	//   ....[57]....
        /*0480*/ 	.word	0x00003480
        /*0484*/ 	.word	0x000000ff
        /*0488*/ 	.word	0x00000000
        /*048c*/ 	.short	0x0101
        /*048e*/ 	.byte	0x04
	.zero		1


	//   ....[58]....
        /*0490*/ 	.word	0x000037c0
        /*0494*/ 	.word	0x00000000
        /*0498*/ 	.word	0x00000060
        /*049c*/ 	.short	0x010a
        /*049e*/ 	.byte	0xff
	.zero		1


	//   ....[59]....
        /*04a0*/ 	.word	0x00003880
        /*04a4*/ 	.word	0x00000000
        /*04a8*/ 	.word	0x00000000
        /*04ac*/ 	.short	0x0101
        /*04ae*/ 	.byte	0xff
	.zero		1


	//   ....[60]....
        /*04b0*/ 	.word	0x00003940
        /*04b4*/ 	.word	0x000000ff
        /*04b8*/ 	.word	0x00000000
        /*04bc*/ 	.short	0x010a
        /*04be*/ 	.byte	0x04
	.zero		1


	//   ....[61]....
        /*04c0*/ 	.word	0x00003950
        /*04c4*/ 	.word	0x000000ff
        /*04c8*/ 	.word	0x000000a0
        /*04cc*/ 	.short	0x010a
        /*04ce*/ 	.byte	0x1f
	.zero		1


	//   ....[62]....
        /*04d0*/ 	.word	0x00003a00
        /*04d4*/ 	.word	0x000000ff
        /*04d8*/ 	.word	0x00000000
        /*04dc*/ 	.short	0x010a
        /*04de*/ 	.byte	0x05
	.zero		1


	//   ....[63]....
        /*04e0*/ 	.word	0x00003b30
        /*04e4*/ 	.word	0x000000ff
        /*04e8*/ 	.word	0x00000000
        /*04ec*/ 	.short	0x010a
        /*04ee*/ 	.byte	0x04
	.zero		1


	//   ....[64]....
        /*04f0*/ 	.word	0x00003e30
        /*04f4*/ 	.word	0x000000ff
        /*04f8*/ 	.word	0x00000000
        /*04fc*/ 	.short	0x010a
        /*04fe*/ 	.byte	0x04
	.zero		1


	//   ....[65]....
        /*0500*/ 	.word	0x00003ec0
        /*0504*/ 	.word	0x000000ff
        /*0508*/ 	.word	0x00000000
        /*050c*/ 	.short	0x010a
        /*050e*/ 	.byte	0x05
	.zero		1


	//   ....[66]....
        /*0510*/ 	.word	0x00003f50
        /*0514*/ 	.word	0x000000ff
        /*0518*/ 	.word	0x00000000
        /*051c*/ 	.short	0x010a
        /*051e*/ 	.byte	0x05
	.zero		1


	//   ....[67]....
        /*0520*/ 	.word	0x00003ff0
        /*0524*/ 	.word	0x00000000
        /*0528*/ 	.word	0x00000000
        /*052c*/ 	.short	0x010a
        /*052e*/ 	.byte	0xff
	.zero		1


	//   ....[68]....
        /*0530*/ 	.word	0x00004030
        /*0534*/ 	.word	0x00000000
        /*0538*/ 	.word	0x00000000
        /*053c*/ 	.short	0x010a
        /*053e*/ 	.byte	0xff
	.zero		1


	//   ....[69]....
        /*0540*/ 	.word	0x000040a0
        /*0544*/ 	.word	0x000000ff
        /*0548*/ 	.word	0x00000000
        /*054c*/ 	.short	0x0101
        /*054e*/ 	.byte	0x04
	.zero		1


	//   ....[70]....
        /*0550*/ 	.word	0x000040e0
        /*0554*/ 	.word	0x000000ff
        /*0558*/ 	.word	0x000000e0
        /*055c*/ 	.short	0x010a
        /*055e*/ 	.byte	0x1a
	.zero		1


	//   ....[71]....
        /*0560*/ 	.word	0x00004130
        /*0564*/ 	.word	0x000000ff
        /*0568*/ 	.word	0x00000000
        /*056c*/ 	.short	0x0101
        /*056e*/ 	.byte	0x04
	.zero		1


	//   ....[72]....
        /*0570*/ 	.word	0x000045a0
        /*0574*/ 	.word	0x00000007
        /*0578*/ 	.word	0x00000060
        /*057c*/ 	.short	0x010a
        /*057e*/ 	.byte	0xff
	.zero		1


	//   ....[73]....
        /*0580*/ 	.word	0x00004710
        /*0584*/ 	.word	0x00000000
        /*0588*/ 	.word	0x00000000
        /*058c*/ 	.short	0x0101
        /*058e*/ 	.byte	0xff
	.zero		1


	//   ....[74]....
        /*0590*/ 	.word	0x00004b80
        /*0594*/ 	.word	0x000000ff
        /*0598*/ 	.word	0x00000058
        /*059c*/ 	.short	0x010a
        /*059e*/ 	.byte	0x11
	.zero		1


	//   ....[75]....
        /*05a0*/ 	.word	0x00004d00
        /*05a4*/ 	.word	0x000000ff
        /*05a8*/ 	.word	0x00000048
        /*05ac*/ 	.short	0x010a
        /*05ae*/ 	.byte	0x11
	.zero		1


	//   ....[76]....
        /*05b0*/ 	.word	0x00004f10
        /*05b4*/ 	.word	0x000000ff
        /*05b8*/ 	.word	0x00000040
        /*05bc*/ 	.short	0x010b
        /*05be*/ 	.byte	0x11
	.zero		1


	//   ....[77]....
        /*05c0*/ 	.word	0x00004f20
        /*05c4*/ 	.word	0x000000ff
        /*05c8*/ 	.word	0x00000000
        /*05cc*/ 	.short	0x0101
        /*05ce*/ 	.byte	0x37
	.zero		1


	//   ....[78]....
        /*05d0*/ 	.word	0x00004f60
        /*05d4*/ 	.word	0x00000000
        /*05d8*/ 	.word	0x00000048
        /*05dc*/ 	.short	0x010a
        /*05de*/ 	.byte	0xff
	.zero		1


	//   ....[79]....
        /*05e0*/ 	.word	0x000052a0
        /*05e4*/ 	.word	0x00000003
        /*05e8*/ 	.word	0x00000060
        /*05ec*/ 	.short	0x010a
        /*05ee*/ 	.byte	0xff
	.zero		1


	//   ....[80]....
        /*05f0*/ 	.word	0x00005420
        /*05f4*/ 	.word	0x00000000
        /*05f8*/ 	.word	0x00000000
        /*05fc*/ 	.short	0x0101
        /*05fe*/ 	.byte	0xff
	.zero		1


	//   ....[81]....
        /*0600*/ 	.word	0x00005e90
        /*0604*/ 	.word	0x000000ff
        /*0608*/ 	.word	0x00000040
        /*060c*/ 	.short	0x010a
        /*060e*/ 	.byte	0x2c
	.zero		1


	//   ....[82]....
        /*0610*/ 	.word	0x00005ea0
        /*0614*/ 	.word	0x00000053
        /*0618*/ 	.word	0x00000080
        /*061c*/ 	.short	0x010a
        /*061e*/ 	.byte	0xff
	.zero		1


	//   ....[83]....
        /*0620*/ 	.word	0x00005ff0
        /*0624*/ 	.word	0x000000ff
        /*0628*/ 	.word	0x00000040
        /*062c*/ 	.short	0x010a
        /*062e*/ 	.byte	0x2c
	.zero		1


	//   ....[84]....
        /*0630*/ 	.word	0x000060d0
        /*0634*/ 	.word	0x000000ff
        /*0638*/ 	.word	0x00000000
        /*063c*/ 	.short	0x0101
        /*063e*/ 	.byte	0x04
	.zero		1


	//   ....[85]....
        /*0640*/ 	.word	0x00006130
        /*0644*/ 	.word	0x00000053
        /*0648*/ 	.word	0x00000080
        /*064c*/ 	.short	0x010a
        /*064e*/ 	.byte	0xff
	.zero		1


	//   ....[86]....
        /*0650*/ 	.word	0x00006390
        /*0654*/ 	.word	0x00000053
        /*0658*/ 	.word	0x00000000
        /*065c*/ 	.short	0x0101
        /*065e*/ 	.byte	0xff
	.zero		1


	//   ....[87]....
        /*0660*/ 	.word	0x00006dd0
        /*0664*/ 	.word	0x00000000
        /*0668*/ 	.word	0x000000d0
        /*066c*/ 	.short	0x010a
        /*066e*/ 	.byte	0xff
	.zero		1


	//   ....[88]....
        /*0670*/ 	.word	0x00006e30
        /*0674*/ 	.word	0x00000000
        /*0678*/ 	.word	0x00000020
        /*067c*/ 	.short	0x010a
        /*067e*/ 	.byte	0xff
	.zero		1


	//   ....[89]....
        /*0680*/ 	.word	0x00006e90
        /*0684*/ 	.word	0x00000000
        /*0688*/ 	.word	0x00000020
        /*068c*/ 	.short	0x010a
        /*068e*/ 	.byte	0xff
	.zero		1


	//   ....[90]....
        /*0690*/ 	.word	0x00006ee0
        /*0694*/ 	.word	0x00000003
        /*0698*/ 	.word	0x00000060
        /*069c*/ 	.short	0x010a
        /*069e*/ 	.byte	0xff
	.zero		1


	//   ....[91]....
        /*06a0*/ 	.word	0x00006f40
        /*06a4*/ 	.word	0x00000000
        /*06a8*/ 	.word	0x00000000
        /*06ac*/ 	.short	0x010a
        /*06ae*/ 	.byte	0xff
	.zero		1


	//   ....[92]....
        /*06b0*/ 	.word	0x00006fa0
        /*06b4*/ 	.word	0x00000000
        /*06b8*/ 	.word	0x00000000
        /*06bc*/ 	.short	0x010a
        /*06be*/ 	.byte	0xff
	.zero		1


	//   ....[93]....
        /*06c0*/ 	.word	0x00007000
        /*06c4*/ 	.word	0x00000000
        /*06c8*/ 	.word	0x00000000
        /*06cc*/ 	.short	0x010a
        /*06ce*/ 	.byte	0xff
	.zero		1


	//   ....[94]....
        /*06d0*/ 	.word	0x00007050
        /*06d4*/ 	.word	0x00000002
        /*06d8*/ 	.word	0x000000c0
        /*06dc*/ 	.short	0x010a
        /*06de*/ 	.byte	0xff
	.zero		1


	//   ....[95]....
        /*06e0*/ 	.word	0x000070b0
        /*06e4*/ 	.word	0x00000002
        /*06e8*/ 	.word	0x00000070
        /*06ec*/ 	.short	0x010a
        /*06ee*/ 	.byte	0xff
	.zero		1


	//   ....[96]....
        /*06f0*/ 	.word	0x00007100
        /*06f4*/ 	.word	0x00000002
        /*06f8*/ 	.word	0x00000060
        /*06fc*/ 	.short	0x010a
        /*06fe*/ 	.byte	0xff
	.zero		1


	//   ....[97]....
        /*0700*/ 	.word	0x00007160
        /*0704*/ 	.word	0x00000000
        /*0708*/ 	.word	0x00000070
        /*070c*/ 	.short	0x010a
        /*070e*/ 	.byte	0xff
	.zero		1


	//   ....[98]....
        /*0710*/ 	.word	0x000071c0
        /*0714*/ 	.word	0x00000005
        /*0718*/ 	.word	0x00000008
        /*071c*/ 	.short	0x010a
        /*071e*/ 	.byte	0xff
	.zero		1


	//   ....[99]....
        /*0720*/ 	.word	0x000072b0
        /*0724*/ 	.word	0x00000000
        /*0728*/ 	.word	0x00000008
        /*072c*/ 	.short	0x010a
        /*072e*/ 	.byte	0xff
	.zero		1


	//   ....[100]....
        /*0730*/ 	.word	0x00007300
        /*0734*/ 	.word	0x00000000
        /*0738*/ 	.word	0x00000060
        /*073c*/ 	.short	0x010a
        /*073e*/ 	.byte	0xff
	.zero		1


	//   ....[101]....
        /*0740*/ 	.word	0x00007360
        /*0744*/ 	.word	0x00000000
        /*0748*/ 	.word	0x000000a0
        /*074c*/ 	.short	0x010a
        /*074e*/ 	.byte	0xff
	.zero		1


	//   ....[102]....
        /*0750*/ 	.word	0x000073c0
        /*0754*/ 	.word	0x00000000
        /*0758*/ 	.word	0x00000000
        /*075c*/ 	.short	0x010a
        /*075e*/ 	.byte	0xff
	.zero		1


	//   ....[103]....
        /*0760*/ 	.word	0x00007420
        /*0764*/ 	.word	0x00000000
        /*0768*/ 	.word	0x00000000
        /*076c*/ 	.short	0x010a
        /*076e*/ 	.byte	0xff
	.zero		1


	//   ....[104]....
        /*0770*/ 	.word	0x00007480
        /*0774*/ 	.word	0x00000000
        /*0778*/ 	.word	0x00000000
        /*077c*/ 	.short	0x010a
        /*077e*/ 	.byte	0xff
	.zero		1


	//   ....[105]....
        /*0780*/ 	.word	0x000074e0
        /*0784*/ 	.word	0x00000000
        /*0788*/ 	.word	0x00000000
        /*078c*/ 	.short	0x010a
        /*078e*/ 	.byte	0xff
	.zero		1


	//   ....[106]....
        /*0790*/ 	.word	0x00007540
        /*0794*/ 	.word	0x00000000
        /*0798*/ 	.word	0x000000e0
        /*079c*/ 	.short	0x010a
        /*079e*/ 	.byte	0xff
	.zero		1


	//   ....[107]....
        /*07a0*/ 	.word	0x00007590
        /*07a4*/ 	.word	0x00000007
        /*07a8*/ 	.word	0x00000060
        /*07ac*/ 	.short	0x010a
        /*07ae*/ 	.byte	0xff
	.zero		1


	//   ....[108]....
        /*07b0*/ 	.word	0x000075f0
        /*07b4*/ 	.word	0x00000000
        /*07b8*/ 	.word	0x00000058
        /*07bc*/ 	.short	0x010a
        /*07be*/ 	.byte	0xff
	.zero		1


	//   ....[109]....
        /*07c0*/ 	.word	0x00007650
        /*07c4*/ 	.word	0x00000000
        /*07c8*/ 	.word	0x00000048
        /*07cc*/ 	.short	0x010a
        /*07ce*/ 	.byte	0xff
	.zero		1


	//   ....[110]....
        /*07d0*/ 	.word	0x000076a0
        /*07d4*/ 	.word	0x00000003
        /*07d8*/ 	.word	0x00000060
        /*07dc*/ 	.short	0x010a
        /*07de*/ 	.byte	0xff
	.zero		1


	//   ....[111]....
        /*07e0*/ 	.word	0x00007700
        /*07e4*/ 	.word	0x00000000
        /*07e8*/ 	.word	0x00000040
        /*07ec*/ 	.short	0x010a
        /*07ee*/ 	.byte	0xff
	.zero		1


	//   ....[112]....
        /*07f0*/ 	.word	0x00007750
        /*07f4*/ 	.word	0x00000053
        /*07f8*/ 	.word	0x00000080
        /*07fc*/ 	.short	0x010a
        /*07fe*/ 	.byte	0xff
	.zero		1


	//----- nvinfo : EIATTR_NUM_MBARRIERS
	.align		4
.L_47:
        /*0800*/ 	.byte	0x03, 0x38
        /*0802*/ 	.short	0x001d


	//----- nvinfo : EIATTR_EXIT_INSTR_OFFSETS
	.align		4
        /*0804*/ 	.byte	0x04, 0x1c
        /*0806*/ 	.short	(.L_49 - .L_48)


	//   ....[0]....
.L_48:
        /*0808*/ 	.word	0x00002a90


	//   ....[1]....
        /*080c*/ 	.word	0x00002f80


	//   ....[2]....
        /*0810*/ 	.word	0x00002fe0


	//   ....[3]....
        /*0814*/ 	.word	0x00004360


	//   ....[4]....
        /*0818*/ 	.word	0x00004f90


	//   ....[5]....
        /*081c*/ 	.word	0x00004fd0


	//   ....[6]....
        /*0820*/ 	.word	0x00006dc0


	//----- nvinfo : EIATTR_MAX_THREADS
	.align		4
.L_49:
        /*0824*/ 	.byte	0x04, 0x05
        /*0826*/ 	.short	(.L_51 - .L_50)
.L_50:
        /*0828*/ 	.word	0x00000100
        /*082c*/ 	.word	0x00000001
        /*0830*/ 	.word	0x00000001


	//----- nvinfo : EIATTR_CRS_STACK_SIZE
	.align		4
.L_51:
        /*0834*/ 	.byte	0x04, 0x1e
        /*0836*/ 	.short	(.L_53 - .L_52)
.L_52:
        /*0838*/ 	.word	0x00000000


	//----- nvinfo : EIATTR_CBANK_PARAM_SIZE
	.align		4
.L_53:
        /*083c*/ 	.byte	0x03, 0x19
        /*083e*/ 	.short	0x0800


	//----- nvinfo : EIATTR_PARAM_CBANK
	.align		4
        /*0840*/ 	.byte	0x04, 0x0a
        /*0842*/ 	.short	(.L_55 - .L_54)
	.align		4
.L_54:
        /*0844*/ 	.word	index@(.nv.constant0._ZN7cutlass13device_kernelINS_4gemm6kernel13GemmUniversalIN4cute5tupleIJiiiiEEENS1_10collective13CollectiveMmaINS1_35MainloopSm100TmaUmmaWarpSpecializedILi4ELi2ELi4ENS5_IJNS4_1CILi2EEESB_NSA_ILi1EEEEEEEENS5_IJNSA_ILi128EEENSA_ILi64EEESF_EEEaNS5_IJlSC_lEEEaSI_NS4_8TiledMMAINS4_8MMA_AtomIJNS4_21SM100_MMA_S8_2x1SM_SSIaaiLi128ELi64ELNS4_4UMMA5MajorE0ELSN_0ELNSM_8SaturateE0EEEEEENS4_6LayoutINS5_IJSC_SC_SC_EEENS5_IJNSA_ILi0EEEST_ST_EEEEENS5_IJNS4_10UnderscoreESW_SW_EEEEENS4_28SM100_TMA_2SM_LOAD_MULTICASTENS4_14ComposedLayoutINS4_7SwizzleILi3ELi4ELi3EEENS4_18smem_ptr_flag_bitsILi8EEENSR_INS5_IJNSA_ILi8EEESF_EEENS5_IJSF_SC_EEEEEEEvNS4_8identityENS4_18SM100_TMA_2SM_LOADES19_vS1A_EENS_8epilogue10collective18CollectiveEpilogueINS1D_23Sm100TmaWarpSpecializedILi1ELi1ELi32ELb0ELb0EEEJNS5_IJSG_SG_SF_EEENS5_IJNSR_ISG_SC_EES1J_EEEaSI_aSI_NS1D_6fusion15FusionCallbacksIS1H_NS1L_17LinearCombinationIaiaiLNS_15FloatRoundStyleE2EEES1I_S1K_JEEENS4_5SM1004TMEM4LOAD26SM100_TMEM_LOAD_32dp32b32xENS4_13SM90_TMA_LOADENS10_INS11_ILi2ELi4ELi3EEES14_NSR_INS5_IJS15_SG_EEENS5_IJSG_SC_EEEEEEENS4_39AutoVectorizingCopyWithAssumedAlignmentILi128EEENS4_14SM90_TMA_STOREES20_S22_S22_EEEvvEEEEvNT_6ParamsE)
        /*0848*/ 	.short	0x0380
        /*084a*/ 	.short	0x0800


	//----- nvinfo : EIATTR_SW_WAR
	.align		4
.L_55:
        /*084c*/ 	.byte	0x04, 0x36
        /*084e*/ 	.short	(.L_57 - .L_56)
.L_56:
        /*0850*/ 	.word	0x00000008
.L_57:


//--------------------- .nv.callgraph             --------------------------
	.section	.nv.callgraph,"",@"SHT_CUDA_CALLGRAPH"
	.align	4
	.sectionentsize	8
	.align		4
        /*0000*/ 	.word	0x00000000
	.align		4
        /*0004*/ 	.word	0xffffffff
	.align		4
        /*0008*/ 	.word	index@(_ZN7cutlass13device_kernelINS_4gemm6kernel13GemmUniversalIN4cute5tupleIJiiiiEEENS1_10collective13CollectiveMmaINS1_35MainloopSm100TmaUmmaWarpSpecializedILi4ELi2ELi4ENS5_IJNS4_1CILi2EEESB_NSA_ILi1EEEEEEEENS5_IJNSA_ILi128EEENSA_ILi64EEESF_EEEaNS5_IJlSC_lEEEaSI_NS4_8TiledMMAINS4_8MMA_AtomIJNS4_21SM100_MMA_S8_2x1SM_SSIaaiLi128ELi64ELNS4_4UMMA5MajorE0ELSN_0ELNSM_8SaturateE0EEEEEENS4_6LayoutINS5_IJSC_SC_SC_EEENS5_IJNSA_ILi0EEEST_ST_EEEEENS5_IJNS4_10UnderscoreESW_SW_EEEEENS4_28SM100_TMA_2SM_LOAD_MULTICASTENS4_14ComposedLayoutINS4_7SwizzleILi3ELi4ELi3EEENS4_18smem_ptr_flag_bitsILi8EEENSR_INS5_IJNSA_ILi8EEESF_EEENS5_IJSF_SC_EEEEEEEvNS4_8identityENS4_18SM100_TMA_2SM_LOADES19_vS1A_EENS_8epilogue10collective18CollectiveEpilogueINS1D_23Sm100TmaWarpSpecializedILi1ELi1ELi32ELb0ELb0EEEJNS5_IJSG_SG_SF_EEENS5_IJNSR_ISG_SC_EES1J_EEEaSI_aSI_NS1D_6fusion15FusionCallbacksIS1H_NS1L_17LinearCombinationIaiaiLNS_15FloatRoundStyleE2EEES1I_S1K_JEEENS4_5SM1004TMEM4LOAD26SM100_TMEM_LOAD_32dp32b32xENS4_13SM90_TMA_LOADENS10_INS11_ILi2ELi4ELi3EEES14_NSR_INS5_IJS15_SG_EEENS5_IJSG_SC_EEEEEEENS4_39AutoVectorizingCopyWithAssumedAlignmentILi128EEENS4_14SM90_TMA_STOREES20_S22_S22_EEEvvEEEEvNT_6ParamsE)
	.align		4
        /*000c*/ 	.word	index@(__assertfail)
	.align		4
        /*0010*/ 	.word	0x00000000
	.align		4
        /*0014*/ 	.word	0xfffffffe
	.align		4
        /*0018*/ 	.word	0x00000000
	.align		4
        /*001c*/ 	.word	0xfffffffd
	.align		4
        /*0020*/ 	.word	0x00000000
	.align		4
        /*0024*/ 	.word	0xfffffffc


//--------------------- .nv.constant4             --------------------------
	.section	.nv.constant4,"a",@progbits
	.align	8
	.align		8
.nv.constant4:
        /*0000*/ 	.dword	__assertfail
	.align		8
        /*0008*/ 	.dword	__unnamed_1
	.align		8
        /*0010*/ 	.dword	__unnamed_2
	.align		8
        /*0018*/ 	.dword	_ZN40_INTERNAL_264edcb8_4_k_cu_0ea61566_114624cuda3std3__45__cpo5beginE
	.align		8
        /*0020*/ 	.dword	_ZN40_INTERNAL_264edcb8_4_k_cu_0ea61566_114624cuda3std3__45__cpo3endE
	.align		8
        /*0028*/ 	.dword	_ZN40_INTERNAL_264edcb8_4_k_cu_0ea61566_114624cuda3std3__45__cpo6cbeginE
	.align		8
        /*0030*/ 	.dword	_ZN40_INTERNAL_264edcb8_4_k_cu_0ea61566_114624cuda3std3__45__cpo4cendE
	.align		8
        /*0038*/ 	.dword	_ZN40_INTERNAL_264edcb8_4_k_cu_0ea61566_114624cuda3std3__442_GLOBAL__N__264edcb8_4_k_cu_0ea61566_114626ignoreE
	.align		8
        /*0040*/ 	.dword	_ZN40_INTERNAL_264edcb8_4_k_cu_0ea61566_114624cuda3std3__419piecewise_constructE
	.align		8
        /*0048*/ 	.dword	_ZN40_INTERNAL_264edcb8_4_k_cu_0ea61566_114624cuda3std3__48in_placeE
	.align		8
        /*0050*/ 	.dword	_ZN40_INTERNAL_264edcb8_4_k_cu_0ea61566_114624cuda3std6ranges3__45__cpo4swapE
	.align		8
        /*0058*/ 	.dword	_ZN40_INTERNAL_264edcb8_4_k_cu_0ea61566_114624cuda3std6ranges3__45__cpo9iter_moveE
	.align		8
        /*0060*/ 	.dword	_ZN40_INTERNAL_264edcb8_4_k_cu_0ea61566_114624cute7productE
	.align		8
        /*0068*/ 	.dword	_ZN40_INTERNAL_264edcb8_4_k_cu_0ea61566_114624cute1_E
	.align		8
        /*0070*/ 	.dword	$str$25
	.align		8
        /*0078*/ 	.dword	$str$26
	.align		8
        /*0080*/ 	.dword	$str$27
	.align		8
        /*0088*/ 	.dword	$str$28


//--------------------- .text._ZN7cutlass13device_kernelINS_4gemm6kernel13GemmUniversalIN4cute5tupleIJiiiiEEENS1_10collective13CollectiveMmaINS1_35MainloopSm100TmaUmmaWarpSpecializedILi4ELi2ELi4ENS5_IJNS4_1CILi2EEESB_NSA_ILi1EEEEEEEENS5_IJNSA_ILi128EEENSA_ILi64EEESF_EEEaNS5_IJlSC_lEEEaSI_NS4_8TiledMMAINS4_8MMA_AtomIJNS4_21SM100_MMA_S8_2x1SM_SSIaaiLi128ELi64ELNS4_4UMMA5MajorE0ELSN_0ELNSM_8SaturateE0EEEEEENS4_6LayoutINS5_IJSC_SC_SC_EEENS5_IJNSA_ILi0EEEST_ST_EEEEENS5_IJNS4_10UnderscoreESW_SW_EEEEENS4_28SM100_TMA_2SM_LOAD_MULTICASTENS4_14ComposedLayoutINS4_7SwizzleILi3ELi4ELi3EEENS4_18smem_ptr_flag_bitsILi8EEENSR_INS5_IJNSA_ILi8EEESF_EEENS5_IJSF_SC_EEEEEEEvNS4_8identityENS4_18SM100_TMA_2SM_LOADES19_vS1A_EENS_8epilogue10collective18CollectiveEpilogueINS1D_23Sm100TmaWarpSpecializedILi1ELi1ELi32ELb0ELb0EEEJNS5_IJSG_SG_SF_EEENS5_IJNSR_ISG_SC_EES1J_EEEaSI_aSI_NS1D_6fusion15FusionCallbacksIS1H_NS1L_17LinearCombinationIaiaiLNS_15FloatRoundStyleE2EEES1I_S1K_JEEENS4_5SM1004TMEM4LOAD26SM100_TMEM_LOAD_32dp32b32xENS4_13SM90_TMA_LOADENS10_INS11_ILi2ELi4ELi3EEES14_NSR_INS5_IJS15_SG_EEENS5_IJSG_SC_EEEEEEENS4_39AutoVectorizingCopyWithAssumedAlignmentILi128EEENS4_14SM90_TMA_STOREES20_S22_S22_EEEvvEEEEvNT_6ParamsE --------------------------
	.section	.text._ZN7cutlass13device_kernelINS_4gemm6kernel13GemmUniversalIN4cute5tupleIJiiiiEEENS1_10collective13CollectiveMmaINS1_35MainloopSm100TmaUmmaWarpSpecializedILi4ELi2ELi4ENS5_IJNS4_1CILi2EEESB_NSA_ILi1EEEEEEEENS5_IJNSA_ILi128EEENSA_ILi64EEESF_EEEaNS5_IJlSC_lEEEaSI_NS4_8TiledMMAINS4_8MMA_AtomIJNS4_21SM100_MMA_S8_2x1SM_SSIaaiLi128ELi64ELNS4_4UMMA5MajorE0ELSN_0ELNSM_8SaturateE0EEEEEENS4_6LayoutINS5_IJSC_SC_SC_EEENS5_IJNSA_ILi0EEEST_ST_EEEEENS5_IJNS4_10UnderscoreESW_SW_EEEEENS4_28SM100_TMA_2SM_LOAD_MULTICASTENS4_14ComposedLayoutINS4_7SwizzleILi3ELi4ELi3EEENS4_18smem_ptr_flag_bitsILi8EEENSR_INS5_IJNSA_ILi8EEESF_EEENS5_IJSF_SC_EEEEEEEvNS4_8identityENS4_18SM100_TMA_2SM_LOADES19_vS1A_EENS_8epilogue10collective18CollectiveEpilogueINS1D_23Sm100TmaWarpSpecializedILi1ELi1ELi32ELb0ELb0EEEJNS5_IJSG_SG_SF_EEENS5_IJNSR_ISG_SC_EES1J_EEEaSI_aSI_NS1D_6fusion15FusionCallbacksIS1H_NS1L_17LinearCombinationIaiaiLNS_15FloatRoundStyleE2EEES1I_S1K_JEEENS4_5SM1004TMEM4LOAD26SM100_TMEM_LOAD_32dp32b32xENS4_13SM90_TMA_LOADENS10_INS11_ILi2ELi4ELi3EEES14_NSR_INS5_IJS15_SG_EEENS5_IJSG_SC_EEEEEEENS4_39AutoVectorizingCopyWithAssumedAlignmentILi128EEENS4_14SM90_TMA_STOREES20_S22_S22_EEEvvEEEEvNT_6ParamsE,"ax",@progbits
	.align	128
.text._ZN7cutlass13device_kernelINS_4gemm6kernel13GemmUniversalIN4cute5tupleIJiiiiEEENS1_10collective13CollectiveMmaINS1_35MainloopSm100TmaUmmaWarpSpecializedILi4ELi2ELi4ENS5_IJNS4_1CILi2EEESB_NSA_ILi1EEEEEEEENS5_IJNSA_ILi128EEENSA_ILi64EEESF_EEEaNS5_IJlSC_lEEEaSI_NS4_8TiledMMAINS4_8MMA_AtomIJNS4_21SM100_MMA_S8_2x1SM_SSIaaiLi128ELi64ELNS4_4UMMA5MajorE0ELSN_0ELNSM_8SaturateE0EEEEEENS4_6LayoutINS5_IJSC_SC_SC_EEENS5_IJNSA_ILi0EEEST_ST_EEEEENS5_IJNS4_10UnderscoreESW_SW_EEEEENS4_28SM100_TMA_2SM_LOAD_MULTICASTENS4_14ComposedLayoutINS4_7SwizzleILi3ELi4ELi3EEENS4_18smem_ptr_flag_bitsILi8EEENSR_INS5_IJNSA_ILi8EEESF_EEENS5_IJSF_SC_EEEEEEEvNS4_8identityENS4_18SM100_TMA_2SM_LOADES19_vS1A_EENS_8epilogue10collective18CollectiveEpilogueINS1D_23Sm100TmaWarpSpecializedILi1ELi1ELi32ELb0ELb0EEEJNS5_IJSG_SG_SF_EEENS5_IJNSR_ISG_SC_EES1J_EEEaSI_aSI_NS1D_6fusion15FusionCallbacksIS1H_NS1L_17LinearCombinationIaiaiLNS_15FloatRoundStyleE2EEES1I_S1K_JEEENS4_5SM1004TMEM4LOAD26SM100_TMEM_LOAD_32dp32b32xENS4_13SM90_TMA_LOADENS10_INS11_ILi2ELi4ELi3EEES14_NSR_INS5_IJS15_SG_EEENS5_IJSG_SC_EEEEEEENS4_39AutoVectorizingCopyWithAssumedAlignmentILi128EEENS4_14SM90_TMA_STOREES20_S22_S22_EEEvvEEEEvNT_6ParamsE:
        .type           _ZN7cutlass13device_kernelINS_4gemm6kernel13GemmUniversalIN4cute5tupleIJiiiiEEENS1_10collective13CollectiveMmaINS1_35MainloopSm100TmaUmmaWarpSpecializedILi4ELi2ELi4ENS5_IJNS4_1CILi2EEESB_NSA_ILi1EEEEEEEENS5_IJNSA_ILi128EEENSA_ILi64EEESF_EEEaNS5_IJlSC_lEEEaSI_NS4_8TiledMMAINS4_8MMA_AtomIJNS4_21SM100_MMA_S8_2x1SM_SSIaaiLi128ELi64ELNS4_4UMMA5MajorE0ELSN_0ELNSM_8SaturateE0EEEEEENS4_6LayoutINS5_IJSC_SC_SC_EEENS5_IJNSA_ILi0EEEST_ST_EEEEENS5_IJNS4_10UnderscoreESW_SW_EEEEENS4_28SM100_TMA_2SM_LOAD_MULTICASTENS4_14ComposedLayoutINS4_7SwizzleILi3ELi4ELi3EEENS4_18smem_ptr_flag_bitsILi8EEENSR_INS5_IJNSA_ILi8EEESF_EEENS5_IJSF_SC_EEEEEEEvNS4_8identityENS4_18SM100_TMA_2SM_LOADES19_vS1A_EENS_8epilogue10collective18CollectiveEpilogueINS1D_23Sm100TmaWarpSpecializedILi1ELi1ELi32ELb0ELb0EEEJNS5_IJSG_SG_SF_EEENS5_IJNSR_ISG_SC_EES1J_EEEaSI_aSI_NS1D_6fusion15FusionCallbacksIS1H_NS1L_17LinearCombinationIaiaiLNS_15FloatRoundStyleE2EEES1I_S1K_JEEENS4_5SM1004TMEM4LOAD26SM100_TMEM_LOAD_32dp32b32xENS4_13SM90_TMA_LOADENS10_INS11_ILi2ELi4ELi3EEES14_NSR_INS5_IJS15_SG_EEENS5_IJSG_SC_EEEEEEENS4_39AutoVectorizingCopyWithAssumedAlignmentILi128EEENS4_14SM90_TMA_STOREES20_S22_S22_EEEvvEEEEvNT_6ParamsE,@function
        .size           _ZN7cutlass13device_kernelINS_4gemm6kernel13GemmUniversalIN4cute5tupleIJiiiiEEENS1_10collective13CollectiveMmaINS1_35MainloopSm100TmaUmmaWarpSpecializedILi4ELi2ELi4ENS5_IJNS4_1CILi2EEESB_NSA_ILi1EEEEEEEENS5_IJNSA_ILi128EEENSA_ILi64EEESF_EEEaNS5_IJlSC_lEEEaSI_NS4_8TiledMMAINS4_8MMA_AtomIJNS4_21SM100_MMA_S8_2x1SM_SSIaaiLi128ELi64ELNS4_4UMMA5MajorE0ELSN_0ELNSM_8SaturateE0EEEEEENS4_6LayoutINS5_IJSC_SC_SC_EEENS5_IJNSA_ILi0EEEST_ST_EEEEENS5_IJNS4_10UnderscoreESW_SW_EEEEENS4_28SM100_TMA_2SM_LOAD_MULTICASTENS4_14ComposedLayoutINS4_7SwizzleILi3ELi4ELi3EEENS4_18smem_ptr_flag_bitsILi8EEENSR_INS5_IJNSA_ILi8EEESF_EEENS5_IJSF_SC_EEEEEEEvNS4_8identityENS4_18SM100_TMA_2SM_LOADES19_vS1A_EENS_8epilogue10collective18CollectiveEpilogueINS1D_23Sm100TmaWarpSpecializedILi1ELi1ELi32ELb0ELb0EEEJNS5_IJSG_SG_SF_EEENS5_IJNSR_ISG_SC_EES1J_EEEaSI_aSI_NS1D_6fusion15FusionCallbacksIS1H_NS1L_17LinearCombinationIaiaiLNS_15FloatRoundStyleE2EEES1I_S1K_JEEENS4_5SM1004TMEM4LOAD26SM100_TMEM_LOAD_32dp32b32xENS4_13SM90_TMA_LOADENS10_INS11_ILi2ELi4ELi3EEES14_NSR_INS5_IJS15_SG_EEENS5_IJSG_SC_EEEEEEENS4_39AutoVectorizingCopyWithAssumedAlignmentILi128EEENS4_14SM90_TMA_STOREES20_S22_S22_EEEvvEEEEvNT_6ParamsE,(.L_x_149 - _ZN7cutlass13device_kernelINS_4gemm6kernel13GemmUniversalIN4cute5tupleIJiiiiEEENS1_10collective13CollectiveMmaINS1_35MainloopSm100TmaUmmaWarpSpecializedILi4ELi2ELi4ENS5_IJNS4_1CILi2EEESB_NSA_ILi1EEEEEEEENS5_IJNSA_ILi128EEENSA_ILi64EEESF_EEEaNS5_IJlSC_lEEEaSI_NS4_8TiledMMAINS4_8MMA_AtomIJNS4_21SM100_MMA_S8_2x1SM_SSIaaiLi128ELi64ELNS4_4UMMA5MajorE0ELSN_0ELNSM_8SaturateE0EEEEEENS4_6LayoutINS5_IJSC_SC_SC_EEENS5_IJNSA_ILi0EEEST_ST_EEEEENS5_IJNS4_10UnderscoreESW_SW_EEEEENS4_28SM100_TMA_2SM_LOAD_MULTICASTENS4_14ComposedLayoutINS4_7SwizzleILi3ELi4ELi3EEENS4_18smem_ptr_flag_bitsILi8EEENSR_INS5_IJNSA_ILi8EEESF_EEENS5_IJSF_SC_EEEEEEEvNS4_8identityENS4_18SM100_TMA_2SM_LOADES19_vS1A_EENS_8epilogue10collective18CollectiveEpilogueINS1D_23Sm100TmaWarpSpecializedILi1ELi1ELi32ELb0ELb0EEEJNS5_IJSG_SG_SF_EEENS5_IJNSR_ISG_SC_EES1J_EEEaSI_aSI_NS1D_6fusion15FusionCallbacksIS1H_NS1L_17LinearCombinationIaiaiLNS_15FloatRoundStyleE2EEES1I_S1K_JEEENS4_5SM1004TMEM4LOAD26SM100_TMEM_LOAD_32dp32b32xENS4_13SM90_TMA_LOADENS10_INS11_ILi2ELi4ELi3EEES14_NSR_INS5_IJS15_SG_EEENS5_IJSG_SC_EEEEEEENS4_39AutoVectorizingCopyWithAssumedAlignmentILi128EEENS4_14SM90_TMA_STOREES20_S22_S22_EEEvvEEEEvNT_6ParamsE)
        .other          _ZN7cutlass13device_kernelINS_4gemm6kernel13GemmUniversalIN4cute5tupleIJiiiiEEENS1_10collective13CollectiveMmaINS1_35MainloopSm100TmaUmmaWarpSpecializedILi4ELi2ELi4ENS5_IJNS4_1CILi2EEESB_NSA_ILi1EEEEEEEENS5_IJNSA_ILi128EEENSA_ILi64EEESF_EEEaNS5_IJlSC_lEEEaSI_NS4_8TiledMMAINS4_8MMA_AtomIJNS4_21SM100_MMA_S8_2x1SM_SSIaaiLi128ELi64ELNS4_4UMMA5MajorE0ELSN_0ELNSM_8SaturateE0EEEEEENS4_6LayoutINS5_IJSC_SC_SC_EEENS5_IJNSA_ILi0EEEST_ST_EEEEENS5_IJNS4_10UnderscoreESW_SW_EEEEENS4_28SM100_TMA_2SM_LOAD_MULTICASTENS4_14ComposedLayoutINS4_7SwizzleILi3ELi4ELi3EEENS4_18smem_ptr_flag_bitsILi8EEENSR_INS5_IJNSA_ILi8EEESF_EEENS5_IJSF_SC_EEEEEEEvNS4_8identityENS4_18SM100_TMA_2SM_LOADES19_vS1A_EENS_8epilogue10collective18CollectiveEpilogueINS1D_23Sm100TmaWarpSpecializedILi1ELi1ELi32ELb0ELb0EEEJNS5_IJSG_SG_SF_EEENS5_IJNSR_ISG_SC_EES1J_EEEaSI_aSI_NS1D_6fusion15FusionCallbacksIS1H_NS1L_17LinearCombinationIaiaiLNS_15FloatRoundStyleE2EEES1I_S1K_JEEENS4_5SM1004TMEM4LOAD26SM100_TMEM_LOAD_32dp32b32xENS4_13SM90_TMA_LOADENS10_INS11_ILi2ELi4ELi3EEES14_NSR_INS5_IJS15_SG_EEENS5_IJSG_SC_EEEEEEENS4_39AutoVectorizingCopyWithAssumedAlignmentILi128EEENS4_14SM90_TMA_STOREES20_S22_S22_EEEvvEEEEvNT_6ParamsE,@"STO_CUDA_ENTRY STV_DEFAULT"
_ZN7cutlass13device_kernelINS_4gemm6kernel13GemmUniversalIN4cute5tupleIJiiiiEEENS1_10collective13CollectiveMmaINS1_35MainloopSm100TmaUmmaWarpSpecializedILi4ELi2ELi4ENS5_IJNS4_1CILi2EEESB_NSA_ILi1EEEEEEEENS5_IJNSA_ILi128EEENSA_ILi64EEESF_EEEaNS5_IJlSC_lEEEaSI_NS4_8TiledMMAINS4_8MMA_AtomIJNS4_21SM100_MMA_S8_2x1SM_SSIaaiLi128ELi64ELNS4_4UMMA5MajorE0ELSN_0ELNSM_8SaturateE0EEEEEENS4_6LayoutINS5_IJSC_SC_SC_EEENS5_IJNSA_ILi0EEEST_ST_EEEEENS5_IJNS4_10UnderscoreESW_SW_EEEEENS4_28SM100_TMA_2SM_LOAD_MULTICASTENS4_14ComposedLayoutINS4_7SwizzleILi3ELi4ELi3EEENS4_18smem_ptr_flag_bitsILi8EEENSR_INS5_IJNSA_ILi8EEESF_EEENS5_IJSF_SC_EEEEEEEvNS4_8identityENS4_18SM100_TMA_2SM_LOADES19_vS1A_EENS_8epilogue10collective18CollectiveEpilogueINS1D_23Sm100TmaWarpSpecializedILi1ELi1ELi32ELb0ELb0EEEJNS5_IJSG_SG_SF_EEENS5_IJNSR_ISG_SC_EES1J_EEEaSI_aSI_NS1D_6fusion15FusionCallbacksIS1H_NS1L_17LinearCombinationIaiaiLNS_15FloatRoundStyleE2EEES1I_S1K_JEEENS4_5SM1004TMEM4LOAD26SM100_TMEM_LOAD_32dp32b32xENS4_13SM90_TMA_LOADENS10_INS11_ILi2ELi4ELi3EEES14_NSR_INS5_IJS15_SG_EEENS5_IJSG_SC_EEEEEEENS4_39AutoVectorizingCopyWithAssumedAlignmentILi128EEENS4_14SM90_TMA_STOREES20_S22_S22_EEEvvEEEEvNT_6ParamsE:
[----:B------:R-:W1:Y:S01]  /*0000*/  LDC R1, c[0x0][0x37c] ;  /* 0x0000df00ff017b82 */ /* 0x000e620000000800 */
[----:B------:R-:W2:Y:S01]  /*0010*/  S2R R78, SR_TID.X ;  /* 0x00000000004e7919 */ /* 0x000ea20000002100 */
[----:B------:R-:W3:Y:S06]  /*0020*/  LDCU.64 UR8, c[0x0][0x890] ;  /* 0x00011200ff0877ac */ /* 0x000eec0008000a00 */
[----:B------:R-:W4:Y:S01]  /*0030*/  S2UR UR55, SR_CgaCtaId ;  /* 0x00000000003779c3 */ /* 0x000f220000008800 */
[----:B------:R-:W-:Y:S02]  /*0040*/  PRMT R81, RZ, 0x7610, R81 ;  /* 0x00007610ff517816 */ /* 0x000fe40000000051 */
[----:B------:R-:W-:Y:S01]  /*0050*/  ELECT P1, URZ, PT ;  /* 0x0000000000ff782f */ /* 0x000fe20003820000 */
[----:B---3--:R-:W-:-:S04]  /*0060*/  UISETP.NE.U32.AND UP0, UPT, UR8, URZ, UPT ;  /* 0x000000ff0800728c */ /* 0x008fc8000bf05070 */
[----:B------:R-:W-:Y:S02]  /*0070*/  UISETP.NE.AND.EX UP0, UPT, UR9, URZ, UPT, UP0 ;  /* 0x000000ff0900728c */ /* 0x000fe4000bf05300 */
[----:B----4-:R-:W-:Y:S02]  /*0080*/  ULOP3.LUT UR47, UR55, 0x1, URZ, 0xc0, !UPT ;  /* 0x00000001372f7892 */ /* 0x010fe4000f8ec0ff */
[----:B------:R-:W-:Y:S01]  /*0090*/  ULOP3.LUT UR48, UR55, 0x1, URZ, 0x3c, !UPT ;  /* 0x0000000137307892 */ /* 0x000fe2000f8e3cff */
[----:B--2---:R-:W-:-:S05]  /*00a0*/  SHF.R.U32.HI R82, RZ, 0x5, R78 ;  /* 0x00000005ff527819 */ /* 0x004fca000001164e */
[----:B------:R-:W2:Y:S02]  /*00b0*/  SHFL.IDX PT, R0, R82, RZ, 0x1f ;  /* 0x00001fff52007589 */ /* 0x000ea400000e0000 */
[----:B--2---:R-:W-:Y:S01]  /*00c0*/  R2UR UR18, R0 ;  /* 0x00000000001272ca */ /* 0x004fe200000e0000 */
[----:B-1----:R-:W-:-:S14]  /*00d0*/  BRA.U UP0, `(.L_x_0) ;  /* 0x0000000100307547 */ /* 0x002fdc000b800000 */
[----:B------:R-:W1:Y:S02]  /*00e0*/  LDCU.64 UR4, c[0x0][0x888] ;  /* 0x00011100ff0477ac */ /* 0x000e640008000a00 */
[----:B-1----:R-:W-:-:S04]  /*00f0*/  UISETP.NE.U32.AND UP0, UPT, UR4, URZ, UPT ;  /* 0x000000ff0400728c */ /* 0x002fc8000bf05070 */
[----:B------:R-:W-:-:S09]  /*0100*/  UISETP.NE.AND.EX UP0, UPT, UR5, URZ, UPT, UP0 ;  /* 0x000000ff0500728c */ /* 0x000fd2000bf05300 */
[----:B------:R-:W-:Y:S05]  /*0110*/  BRA.U !UP0, `(.L_x_1) ;  /* 0x0000000108147547 */ /* 0x000fea000b800000 */
[----:B------:R-:W1:Y:S01]  /*0120*/  LDC.64 R40, c[0x0][0x888] ;  /* 0x00022200ff287b82 */ /* 0x000e620000000a00 */
[----:B------:R-:W1:Y:S02]  /*0130*/  LDCU.64 UR4, c[0x0][0x358] ;  /* 0x00006b00ff0477ac */ /* 0x000e640008000a00 */
[----:B-1----:R1:W5:Y:S01]  /*0140*/  LDG.E R40, desc[UR4][R40.64] ;  /* 0x0000000428287981 */ /* 0x002362000c1e1900 */
[----:B------:R-:W-:Y:S01]  /*0150*/  HFMA2 R81, -RZ, RZ, 0, 5.9604644775390625e-08 ;  /* 0x00000001ff517431 */ /* 0x000fe200000001ff */
[----:B------:R-:W-:Y:S05]  /*0160*/  BRA `(.L_x_0) ;  /* 0x00000000000c7947 */ /* 0x000fea0003800000 */
.L_x_1:
[----:B------:R-:W1:Y:S01]  /*0170*/  LDCU UR4, c[0x0][0x880] ;  /* 0x00011000ff0477ac */ /* 0x000e620008000800 */
[----:B------:R-:W-:Y:S01]  /*0180*/  HFMA2 R81, -RZ, RZ, 0, 5.9604644775390625e-08 ;  /* 0x00000001ff517431 */ /* 0x000fe200000001ff */
[----:B-1----:R-:W-:-:S07]  /*0190*/  MOV R40, UR4 ;  /* 0x0000000400287c02 */ /* 0x002fce0008000f00 */
.L_x_0:
[----:B------:R-:W2:Y:S02]  /*01a0*/  LDCU.64 UR4, c[0x0][0x8b0] ;  /* 0x00011600ff0477ac */ /* 0x000ea40008000a00 */
[----:B--2---:R-:W-:-:S04]  /*01b0*/  UISETP.NE.U32.AND UP0, UPT, UR4, URZ, UPT ;  /* 0x000000ff0400728c */ /* 0x004fc8000bf05070 */
[----:B------:R-:W-:-:S09]  /*01c0*/  UISETP.NE.AND.EX UP0, UPT, UR5, URZ, UPT, UP0 ;  /* 0x000000ff0500728c */ /* 0x000fd2000bf05300 */
[----:B------:R-:W-:Y:S05]  /*01d0*/  BRA.U UP0, `(.L_x_2) ;  /* 0x0000000100287547 */ /* 0x000fea000b800000 */
[----:B------:R-:W2:Y:S02]  /*01e0*/  LDCU.64 UR4, c[0x0][0x8a8] ;  /* 0x00011500ff0477ac */ /* 0x000ea40008000a00 */
[----:B--2---:R-:W-:-:S04]  /*01f0*/  UISETP.NE.U32.AND UP0, UPT, UR4, URZ, UPT ;  /* 0x000000ff0400728c */ /* 0x004fc8000bf05070 */
[----:B------:R-:W-:-:S09]  /*0200*/  UISETP.NE.AND.EX UP0, UPT, UR5, URZ, UPT, UP0 ;  /* 0x000000ff0500728c */ /* 0x000fd2000bf05300 */
[----:B------:R-:W-:Y:S05]  /*0210*/  BRA.U !UP0, `(.L_x_3) ;  /* 0x0000000108107547 */ /* 0x000fea000b800000 */
[----:B------:R-:W2:Y:S01]  /*0220*/  LDC.64 R38, c[0x0][0x8a8] ;  /* 0x00022a00ff267b82 */ /* 0x000ea20000000a00 */
[----:B------:R-:W2:Y:S02]  /*0230*/  LDCU.64 UR4, c[0x0][0x358] ;  /* 0x00006b00ff0477ac */ /* 0x000ea40008000a00 */
[----:B--2---:R2:W5:Y:S01]  /*0240*/  LDG.E R38, desc[UR4][R38.64] ;  /* 0x0000000426267981 */ /* 0x004562000c1e1900 */
[----:B------:R-:W-:Y:S05]  /*0250*/  BRA `(.L_x_2) ;  /* 0x0000000000087947 */ /* 0x000fea0003800000 */
.L_x_3:
[----:B------:R-:W2:Y:S02]  /*0260*/  LDCU UR4, c[0x0][0x8a0] ;  /* 0x00011400ff0477ac */ /* 0x000ea40008000800 */
[----:B--2---:R-:W-:Y:S02]  /*0270*/  MOV R38, UR4 ;  /* 0x0000000400267c02 */ /* 0x004fe40008000f00 */
.L_x_2:
[----:B------:R-:W-:Y:S01]  /*0280*/  IMAD.U32 R0, RZ, RZ, UR18 ;  /* 0x00000012ff007e24 */ /* 0x000fe2000f8e00ff */
[----:B------:R-:W-:Y:S04]  /*0290*/  BSSY.RECONVERGENT B0, `(.L_x_4) ;  /* 0x000000c000007945 */ /* 0x000fe80003800200 */
[C---:B------:R-:W-:Y:S02]  /*02a0*/  ISETP.NE.OR P2, PT, R0.reuse, 0x1, !P1 ;  /* 0x000000010000780c */ /* 0x040fe40004f45670 */
[----:B------:R-:W-:-:S11]  /*02b0*/  ISETP.NE.OR P0, PT, R0, 0x3, !P1 ;  /* 0x000000030000780c */ /* 0x000fd60004f05670 */
[----:B------:R-:W-:Y:S05]  /*02c0*/  @P2 BRA `(.L_x_5) ;  /* 0x0000000000202947 */ /* 0x000fea0003800000 */
[----:B------:R-:W3:Y:S02]  /*02d0*/  LDCU.64 UR4, c[0x0][0x348] ;  /* 0x00006900ff0477ac */ /* 0x000ee40008000a00 */
[----:B---3--:R-:W-:Y:S02]  /*02e0*/  UIADD3 UR6, UP1, UPT, UR4, 0x80, URZ ;  /* 0x0000008004067890 */ /* 0x008fe4000ff3e0ff */
[----:B------:R-:W-:Y:S02]  /*02f0*/  UIADD3 UR4, UP0, UPT, UR4, 0x180, URZ ;  /* 0x0000018004047890 */ /* 0x000fe4000ff1e0ff */
[----:B------:R-:W-:Y:S02]  /*0300*/  UIADD3.X UR7, UPT, UPT, URZ, UR5, URZ, UP1, !UPT ;  /* 0x00000005ff077290 */ /* 0x000fe40008ffe4ff */
[----:B------:R-:W-:-:S07]  /*0310*/  UIADD3.X UR5, UPT, UPT, URZ, UR5, URZ, UP0, !UPT ;  /* 0x00000005ff057290 */ /* 0x000fce00087fe4ff */
[----:B------:R3:W-:Y:S02]  /*0320*/  UTMACCTL.PF [UR6] ;  /* 0x00000000060079b9 */ /* 0x0007e40008040000 */
[----:B------:R3:W-:Y:S02]  /*0330*/  UTMACCTL.PF [UR4] ;  /* 0x00000000040079b9 */ /* 0x0007e40008040000 */
[----:B---3--:R-:W-:Y:S01]  /*0340*/  NOP ;  /* 0x0000000000007918 */ /* 0x008fe20000000000 */
.L_x_5:
[----:B------:R-:W-:Y:S05]  /*0350*/  BSYNC.RECONVERGENT B0 ;  /* 0x0000000000007941 */ /* 0x000fea0003800200 */
.L_x_4:
[----:B------:R-:W-:Y:S04]  /*0360*/  BSSY.RECONVERGENT B0, `(.L_x_6) ;  /* 0x000000a000007945 */ /* 0x000fe80003800200 */
        /* <DEDUP_REMOVED lines=9> */
.L_x_7:
[----:B------:R-:W-:Y:S05]  /*0400*/  BSYNC.RECONVERGENT B0 ;  /* 0x0000000000007941 */ /* 0x000fea0003800200 */
.L_x_6:
[----:B------:R-:W3:Y:S01]  /*0410*/  LDCU.64 UR4, c[0x0][0x888] ;  /* 0x00011100ff0477ac */ /* 0x000ee20008000a00 */
[----:B------:R-:W-:Y:S02]  /*0420*/  UISETP.EQ.U32.AND UP1, UPT, UR8, URZ, UPT ;  /* 0x000000ff0800728c */ /* 0x000fe4000bf22070 */
[----:B------:R-:W-:Y:S02]  /*0430*/  UPLOP3.LUT UP3, UPT, UPT, UPT, UPT, 0x80, 0x8 ;  /* 0x000000000008789c */ /* 0x000fe40003f6f070 */
[----:B---3--:R-:W-:-:S04]  /*0440*/  UISETP.NE.U32.AND UP0, UPT, UR4, URZ, UPT ;  /* 0x000000ff0400728c */ /* 0x008fc8000bf05070 */
[----:B------:R-:W-:-:S04]  /*0450*/  UISETP.NE.AND.EX UP0, UPT, UR5, URZ, UPT, UP0 ;  /* 0x000000ff0500728c */ /* 0x000fc8000bf05300 */
[----:B------:R-:W-:-:S04]  /*0460*/  UISETP.EQ.OR.EX UP2, UPT, UR9, URZ, !UP0, UP1 ;  /* 0x000000ff0900728c */ /* 0x000fc8000c742710 */
[----:B------:R-:W-:-:S05]  /*0470*/  UP2UR UR61, UPR, URZ, 0x4 ;  /* 0x00000004ff3d7883 */ /* 0x000fca0008000000 */
[----:B------:R-:W-:Y:S07]  /*0480*/  BRA.U !UP2, `(.L_x_8) ;  /* 0x000000010a207547 */ /* 0x000fee000b800000 */
[----:B-----5:R-:W-:Y:S01]  /*0490*/  R2UR UR5, R40 ;  /* 0x00000000280572ca */ /* 0x020fe200000e0000 */
[----:B------:R-:W-:Y:S02]  /*04a0*/  UISETP.NE.U32.AND UP1, UPT, UR8, URZ, UPT ;  /* 0x000000ff0800728c */ /* 0x000fe4000bf25070 */
[----:B------:R-:W-:Y:S02]  /*04b0*/  USEL UR4, URZ, 0xffffffff, UP0 ;  /* 0xffffffffff047887 */ /* 0x000fe40008000000 */
[----:B------:R-:W-:-:S08]  /*04c0*/  UISETP.NE.AND.EX UP1, UPT, UR9, URZ, UPT, UP1 ;  /* 0x000000ff0900728c */ /* 0x000fd0000bf25310 */
[----:B------:R-:W-:-:S04]  /*04d0*/  UISETP.NE.AND UP0, UPT, UR5, URZ, UPT ;  /* 0x000000ff0500728c */ /* 0x000fc8000bf05270 */
[----:B------:R-:W-:-:S04]  /*04e0*/  @!UP1 USEL UR4, URZ, 0xffffffff, UP0 ;  /* 0xffffffffff049887 */ /* 0x000fc80008000000 */
[----:B------:R-:W-:-:S04]  /*04f0*/  ULOP3.LUT UR4, UR4, 0x1, URZ, 0xc0, !UPT ;  /* 0x0000000104047892 */ /* 0x000fc8000f8ec0ff */
[----:B------:R-:W-:-:S11]  /*0500*/  UISETP.NE.U32.AND UP3, UPT, UR4, 0x1, UPT ;  /* 0x000000010400788c */ /* 0x000fd6000bf65070 */
.L_x_8:
[----:B------:R-:W3:Y:S01]  /*0510*/  SHFL.IDX PT, R0, R82, RZ, 0x1f ;  /* 0x00001fff52007589 */ /* 0x000ee200000e0000 */
[----:B------:R-:W-:-:S04]  /*0520*/  UISETP.NE.AND UP0, UPT, UR18, 0x2, UPT ;  /* 0x000000021200788c */ /* 0x000fc8000bf05270 */
[----:B------:R-:W-:Y:S02]  /*0530*/  UISETP.EQ.AND UP1, UPT, UR47, URZ, !UP0 ;  /* 0x000000ff2f00728c */ /* 0x000fe4000c722270 */
[----:B------:R-:W-:-:S04]  /*0540*/  USEL UR34, URZ, 0x1, UP0 ;  /* 0x00000001ff227887 */ /* 0x000fc80008000000 */
[----:B------:R-:W-:Y:S02]  /*0550*/  PLOP3.LUT P3, PT, P1, PT, UP1, 0x80, 0x8 ;  /* 0x000000000008781c */ /* 0x000fe40000f6f018 */
[----:B---3--:R-:W-:-:S13]  /*0560*/  ISETP.NE.AND P0, PT, R0, RZ, PT ;  /* 0x000000ff0000720c */ /* 0x008fda0003f05270 */
[----:B------:R-:W-:Y:S05]  /*0570*/  @P0 BRA `(.L_x_9) ;  /* 0x0000000000540947 */ /* 0x000fea0003800000 */
[----:B------:R-:W-:Y:S01]  /*0580*/  UMOV UR4, 0x400 ;  /* 0x0000040000047882 */ /* 0x000fe20000000000 */
[----:B------:R-:W-:Y:S01]  /*0590*/  UMOV UR8, 0x1 ;  /* 0x0000000100087882 */ /* 0x000fe20000000000 */
[----:B------:R-:W-:Y:S01]  /*05a0*/  UMOV UR6, 0x2 ;  /* 0x0000000200067882 */ /* 0x000fe20000000000 */
[----:B------:R-:W-:Y:S02]  /*05b0*/  ULEA UR4, UR55, UR4, 0x18 ;  /* 0x0000000437047291 */ /* 0x000fe4000f8ec0ff */
[----:B------:R-:W-:-:S04]  /*05c0*/  UIADD3 UR8, UPT, UPT, -UR8, 0x100000, URZ ;  /* 0x0010000008087890 */ /* 0x000fc8000fffe1ff */
[----:B------:R-:W-:Y:S02]  /*05d0*/  USHF.L.U32 UR9, UR8, 0xb, URZ ;  /* 0x0000000b08097899 */ /* 0x000fe400080006ff */
[----:B------:R-:W-:Y:S02]  /*05e0*/  USHF.L.U32 UR8, UR8, 0x1, URZ ;  /* 0x0000000108087899 */ /* 0x000fe400080006ff */
[----:B------:R-:W-:-:S04]  /*05f0*/  UIADD3 UR6, UPT, UPT, -UR6, 0x100000, URZ ;  /* 0x0010000006067890 */ /* 0x000fc8000fffe1ff */
[----:B------:R-:W-:Y:S02]  /*0600*/  USHF.L.U32 UR7, UR6, 0xb, URZ ;  /* 0x0000000b06077899 */ /* 0x000fe400080006ff */
[----:B------:R-:W-:Y:S01]  /*0610*/  USHF.L.U32 UR6, UR6, 0x1, URZ ;  /* 0x0000000106067899 */ /* 0x000fe200080006ff */
[----:B------:R-:W-:Y:S01]  /*0620*/  ELECT P0, URZ, PT ;  /* 0x0000000000ff782f */ /* 0x000fe20003800000 */
[----:B------:R-:W3:Y:S02]  /*0630*/  FENCE.VIEW.ASYNC.S ;  /* 0x00000000000073c6 */ /* 0x000ee40000000000 */
[----:B---3--:R3:W4:Y:S08]  /*0640*/  SYNCS.EXCH.64 URZ, [UR4], UR8 ;  /* 0x0000000804ff75b2 */ /* 0x0087300008000100 */
[----:B------:R3:W1:Y:S01]  /*0650*/  SYNCS.EXCH.64 URZ, [UR4+0x20], UR6 ;  /* 0x0000200604ff75b2 */ /* 0x0006620008000100 */
[----:B------:R3:W1:Y:S01]  /*0660*/  SYNCS.EXCH.64 URZ, [UR4+0x8], UR8 ;  /* 0x0000080804ff75b2 */ /* 0x0006620008000100 */
[----:B------:R3:W1:Y:S01]  /*0670*/  SYNCS.EXCH.64 URZ, [UR4+0x28], UR6 ;  /* 0x0000280604ff75b2 */ /* 0x0006620008000100 */
[----:B------:R3:W1:Y:S01]  /*0680*/  SYNCS.EXCH.64 URZ, [UR4+0x10], UR8 ;  /* 0x0000100804ff75b2 */ /* 0x0006620008000100 */
[----:B------:R3:W1:Y:S01]  /*0690*/  SYNCS.EXCH.64 URZ, [UR4+0x30], UR6 ;  /* 0x0000300604ff75b2 */ /* 0x0006620008000100 */
[----:B------:R3:W1:Y:S01]  /*06a0*/  SYNCS.EXCH.64 URZ, [UR4+0x18], UR8 ;  /* 0x0000180804ff75b2 */ /* 0x0006620008000100 */
[----:B------:R3:W1:Y:S01]  /*06b0*/  SYNCS.EXCH.64 URZ, [UR4+0x38], UR6 ;  /* 0x0000380604ff75b2 */ /* 0x0006620008000100 */
[----:B------:R-:W-:Y:S01]  /*06c0*/  NOP ;  /* 0x0000000000007918 */ /* 0x000fe20000000000 */
.L_x_9:
[----:B------:R-:W2:Y:S01]  /*06d0*/  SHFL.IDX PT, R0, R82, RZ, 0x1f ;  /* 0x00001fff52007589 */ /* 0x000ea200000e0000 */
[----:B------:R-:W-:Y:S01]  /*06e0*/  NOP ;  /* 0x0000000000007918 */ /* 0x000fe20000000000 */
[----:B--2---:R-:W-:-:S13]  /*06f0*/  ISETP.NE.AND P0, PT, R0, 0x1, PT ;  /* 0x000000010000780c */ /* 0x004fda0003f05270 */
[----:B------:R-:W-:Y:S05]  /*0700*/  @P0 BRA `(.L_x_10) ;  /* 0x00000000003c0947 */ /* 0x000fea0003800000 */
[----:B---3--:R-:W-:Y:S01]  /*0710*/  UMOV UR4, 0x400 ;  /* 0x0000040000047882 */ /* 0x008fe20000000000 */
        /* <DEDUP_REMOVED lines=10> */
[----:B------:R-:W2:Y:S02]  /*07c0*/  FENCE.VIEW.ASYNC.S ;  /* 0x00000000000073c6 */ /* 0x000ea40000000000 */
[----:B--2---:R2:W3:Y:S08]  /*07d0*/  SYNCS.EXCH.64 URZ, [UR4+0x40], UR8 ;  /* 0x0000400804ff75b2 */ /* 0x0044f00008000100 */
[----:B------:R2:W1:Y:S01]  /*07e0*/  SYNCS.EXCH.64 URZ, [UR4+0x48], UR6 ;  /* 0x0000480604ff75b2 */ /* 0x0004620008000100 */
[----:B------:R-:W-:Y:S01]  /*07f0*/  NOP ;  /* 0x0000000000007918 */ /* 0x000fe20000000000 */
.L_x_10:
[----:B------:R-:W4:Y:S01]  /*0800*/  SHFL.IDX PT, R0, R82, RZ, 0x1f ;  /* 0x00001fff52007589 */ /* 0x000f2200000e0000 */
[----:B------:R-:W-:Y:S01]  /*0810*/  NOP ;  /* 0x0000000000007918 */ /* 0x000fe20000000000 */
[----:B----4-:R-:W-:-:S13]  /*0820*/  ISETP.NE.AND P0, PT, R0, 0x3, PT ;  /* 0x000000030000780c */ /* 0x010fda0003f05270 */
[----:B------:R-:W-:Y:S05]  /*0830*/  @P0 BRA `(.L_x_11) ;  /* 0x00000000002c0947 */ /* 0x000fea0003800000 */
[----:B--23--:R-:W-:Y:S01]  /*0840*/  UMOV UR6, 0x400 ;  /* 0x0000040000067882 */ /* 0x00cfe20000000000 */
[----:B------:R-:W-:Y:S01]  /*0850*/  UMOV UR4, 0x20 ;  /* 0x0000002000047882 */ /* 0x000fe20000000000 */
[----:B------:R-:W-:Y:S02]  /*0860*/  ULEA UR6, UR55, UR6, 0x18 ;  /* 0x0000000637067291 */ /* 0x000fe4000f8ec0ff */
[----:B------:R-:W-:-:S04]  /*0870*/  UIADD3 UR4, UPT, UPT, -UR4, 0x100000, URZ ;  /* 0x0010000004047890 */ /* 0x000fc8000fffe1ff */
[----:B------:R-:W-:Y:S02]  /*0880*/  USHF.L.U32 UR5, UR4, 0xb, URZ ;  /* 0x0000000b04057899 */ /* 0x000fe400080006ff */
[----:B------:R-:W-:Y:S01]  /*0890*/  USHF.L.U32 UR4, UR4, 0x1, URZ ;  /* 0x0000000104047899 */ /* 0x000fe200080006ff */
[----:B------:R-:W-:Y:S01]  /*08a0*/  ELECT P0, URZ, PT ;  /* 0x0000000000ff782f */ /* 0x000fe20003800000 */
[----:B------:R-:W2:Y:S10]  /*08b0*/  FENCE.VIEW.ASYNC.S ;  /* 0x00000000000073c6 */ /* 0x000eb40000000000 */
[----:B--2---:R4:W2:Y:S01]  /*08c0*/  SYNCS.EXCH.64 URZ, [UR6+0x50], UR4 ;  /* 0x0000500406ff75b2 */ /* 0x0048a20008000100 */
[----:B------:R4:W3:Y:S02]  /*08d0*/  SYNCS.EXCH.64 URZ, [UR6+0x58], UR4 ;  /* 0x0000580406ff75b2 */ /* 0x0008e40008000100 */
[----:B----4-:R-:W-:Y:S01]  /*08e0*/  NOP ;  /* 0x0000000000007918 */ /* 0x010fe20000000000 */
.L_x_11:
[----:B------:R-:W4:Y:S01]  /*08f0*/  SHFL.IDX PT, R0, R82, RZ, 0x1f ;  /* 0x00001fff52007589 */ /* 0x000f2200000e0000 */
[----:B------:R-:W-:Y:S01]  /*0900*/  NOP ;  /* 0x0000000000007918 */ /* 0x000fe20000000000 */
[----:B----4-:R-:W-:-:S13]  /*0910*/  ISETP.NE.AND P0, PT, R0, 0x4, PT ;  /* 0x000000040000780c */ /* 0x010fda0003f05270 */
[----:B------:R-:W-:Y:S05]  /*0920*/  @P0 BRA `(.L_x_12) ;  /* 0x0000000000480947 */ /* 0x000fea0003800000 */
[----:B--23--:R-:W-:Y:S01]  /*0930*/  UMOV UR4, 0x3a0 ;  /* 0x000003a000047882 */ /* 0x00cfe20000000000 */
[----:B------:R-:W-:Y:S01]  /*0940*/  UMOV UR6, 0x400 ;  /* 0x0000040000067882 */ /* 0x000fe20000000000 */
[----:B------:R-:W-:Y:S01]  /*0950*/  USEL UR4, UR4, 0x320, UP3 ;  /* 0x0000032004047887 */ /* 0x000fe20009800000 */
        /* <DEDUP_REMOVED lines=10> */
[----:B--2---:R4:W2:Y:S08]  /*0a00*/  SYNCS.EXCH.64 URZ, [UR6+0x60], UR8 ;  /* 0x0000600806ff75b2 */ /* 0x0048b00008000100 */
[----:B------:R4:W3:Y:S01]  /*0a10*/  SYNCS.EXCH.64 URZ, [UR6+0x70], UR4 ;  /* 0x0000700406ff75b2 */ /* 0x0008e20008000100 */
[----:B------:R4:W1:Y:S01]  /*0a20*/  SYNCS.EXCH.64 URZ, [UR6+0x68], UR8 ;  /* 0x0000680806ff75b2 */ /* 0x0008620008000100 */
[----:B------:R4:W1:Y:S02]  /*0a30*/  SYNCS.EXCH.64 URZ, [UR6+0x78], UR4 ;  /* 0x0000780406ff75b2 */ /* 0x0008640008000100 */
[----:B----4-:R-:W-:Y:S01]  /*0a40*/  NOP ;  /* 0x0000000000007918 */ /* 0x010fe20000000000 */
.L_x_12:
[----:B------:R-:W4:Y:S01]  /*0a50*/  SHFL.IDX PT, R0, R82, RZ, 0x1f ;  /* 0x00001fff52007589 */ /* 0x000f2200000e0000 */
[----:B------:R-:W-:Y:S01]  /*0a60*/  NOP ;  /* 0x0000000000007918 */ /* 0x000fe20000000000 */
[----:B----4-:R-:W-:-:S13]  /*0a70*/  ISETP.NE.AND P0, PT, R0, 0x5, PT ;  /* 0x000000050000780c */ /* 0x010fda0003f05270 */
[----:B------:R-:W-:Y:S05]  /*0a80*/  @P0 BRA `(.L_x_13) ;  /* 0x0000000000540947 */ /* 0x000fea0003800000 */
[----:B--23--:R-:W-:Y:S01]  /*0a90*/  UMOV UR4, 0x400 ;  /* 0x0000040000047882 */ /* 0x00cfe20000000000 */
        /* <DEDUP_REMOVED lines=14> */
[----:B------:R4:W1:Y:S01]  /*0b80*/  SYNCS.EXCH.64 URZ, [UR4+0xa8], UR8 ;  /* 0x0000a80804ff75b2 */ /* 0x0008620008000100 */
[----:B------:R4:W1:Y:S01]  /*0b90*/  SYNCS.EXCH.64 URZ, [UR4+0x90], UR6 ;  /* 0x0000900604ff75b2 */ /* 0x0008620008000100 */
[----:B------:R4:W1:Y:S01]  /*0ba0*/  SYNCS.EXCH.64 URZ, [UR4+0xb0], UR8 ;  /* 0x0000b00804ff75b2 */ /* 0x0008620008000100 */
[----:B------:R4:W1:Y:S01]  /*0bb0*/  SYNCS.EXCH.64 URZ, [UR4+0x98], UR6 ;  /* 0x0000980604ff75b2 */ /* 0x0008620008000100 */
[----:B------:R4:W1:Y:S02]  /*0bc0*/  SYNCS.EXCH.64 URZ, [UR4+0xb8], UR8 ;  /* 0x0000b80804ff75b2 */ /* 0x0008640008000100 */
[----:B----4-:R-:W-:Y:S01]  /*0bd0*/  NOP ;  /* 0x0000000000007918 */ /* 0x010fe20000000000 */
.L_x_13:
[----:B------:R-:W4:Y:S01]  /*0be0*/  SHFL.IDX PT, R0, R82, RZ, 0x1f ;  /* 0x00001fff52007589 */ /* 0x000f2200000e0000 */
[----:B------:R-:W-:Y:S01]  /*0bf0*/  ISETP.NE.OR P1, PT, RZ, UR18, !P1 ;  /* 0x00000012ff007c0c */ /* 0x000fe2000cf25670 */
        /* <DEDUP_REMOVED lines=12> */
[----:B------:R4:W3:Y:S01]  /*0cc0*/  SYNCS.EXCH.64 URZ, [UR4+0xd0], UR6 ;  /* 0x0000d00604ff75b2 */ /* 0x0008e20008000100 */
[----:B------:R4:W1:Y:S01]  /*0cd0*/  SYNCS.EXCH.64 URZ, [UR4+0xc8], UR6 ;  /* 0x0000c80604ff75b2 */ /* 0x0008620008000100 */
[----:B------:R4:W1:Y:S02]  /*0ce0*/  SYNCS.EXCH.64 URZ, [UR4+0xd8], UR6 ;  /* 0x0000d80604ff75b2 */ /* 0x0008640008000100 */
[----:B----4-:R-:W-:Y:S01]  /*0cf0*/  NOP ;  /* 0x0000000000007918 */ /* 0x010fe20000000000 */
.L_x_14:
[----:B------:R-:W-:Y:S01]  /*0d00*/  VOTEU.ALL UP0, P1 ;  /* 0x0000000000ff7886 */ /* 0x000fe20000800000 */
[----:B--23--:R-:W-:Y:S01]  /*0d10*/  UMOV UR4, 0x20 ;  /* 0x0000002000047882 */ /* 0x00cfe20000000000 */
[----:B------:R-:W2:Y:S01]  /*0d20*/  LDCU UR7, c[0x0][0x36c] ;  /* 0x00006d80ff0777ac */ /* 0x000ea20008000800 */
[----:B------:R-:W-:Y:S01]  /*0d30*/  NOP ;  /* 0x0000000000007918 */ /* 0x000fe20000000000 */
[----:B------:R-:W-:Y:S01]  /*0d40*/  LOP3.LUT R0, R78, 0x1f, RZ, 0xc0, !PT ;  /* 0x0000001f4e007812 */ /* 0x000fe200078ec0ff */
[----:B------:R-:W-:Y:S01]  /*0d50*/  @!UP0 UMOV UR6, 0x400 ;  /* 0x0000040000068882 */ /* 0x000fe20000000000 */
[----:B------:R-:W-:-:S04]  /*0d60*/  @!UP0 UIADD3 UR4, UPT, UPT, -UR4, 0x100000, URZ ;  /* 0x0010000004048890 */ /* 0x000fc8000fffe1ff */
[----:B------:R-:W-:Y:S02]  /*0d70*/  @!UP0 USHF.L.U32 UR5, UR4, 0xb, URZ ;  /* 0x0000000b04058899 */ /* 0x000fe400080006ff */
[----:B------:R-:W-:Y:S02]  /*0d80*/  @!UP0 USHF.L.U32 UR4, UR4, 0x1, URZ ;  /* 0x0000000104048899 */ /* 0x000fe400080006ff */
[----:B------:R-:W-:Y:S01]  /*0d90*/  @!UP0 ULEA UR6, UR55, UR6, 0x18 ;  /* 0x0000000637068291 */ /* 0x000fe2000f8ec0ff */
[----:B------:R-:W-:Y:S01]  /*0da0*/  VOTEU.ALL UP0, P1 ;  /* 0x0000000000ff7886 */ /* 0x000fe20000800000 */
[----:B------:R-:W-:Y:S02]  /*0db0*/  UISETP.NE.AND UP4, UPT, UR18, URZ, UPT ;  /* 0x000000ff1200728c */ /* 0x000fe4000bf85270 */
[----:B--2---:R-:W-:Y:S01]  /*0dc0*/  UISETP.EQ.U32.AND UP5, UPT, UR7, 0x1, UPT ;  /* 0x000000010700788c */ /* 0x004fe2000bfa2070 */
[----:B------:R-:W2:Y:S07]  /*0dd0*/  FENCE.VIEW.ASYNC.S ;  /* 0x00000000000073c6 */ /* 0x000eae0000000000 */
[----:B--2---:R2:W3:Y:S01]  /*0de0*/  @!UP0 SYNCS.EXCH.64 URZ, [UR6+0xe0], UR4 ;  /* 0x0000e00406ff85b2 */ /* 0x0044e20008000100 */
[----:B------:R-:W-:Y:S05]  /*0df0*/  BRA.U !UP5, `(.L_x_15) ;  /* 0x000000010d087547 */ /* 0x000fea000b800000 */
[----:B-1-3--:R-:W-:Y:S01]  /*0e00*/  UCGABAR_ARV ;  /* 0x00000000000079c7 */ /* 0x00afe20008000000 */
[----:B------:R-:W-:Y:S05]  /*0e10*/  BRA `(.L_x_16) ;  /* 0x0000000000047947 */ /* 0x000fea0003800000 */
.L_x_15:
[----:B-1-3--:R-:W-:Y:S01]  /*0e20*/  NOP ;  /* 0x0000000000007918 */ /* 0x00afe20000000000 */
.L_x_16:
[----:B------:R-:W1:Y:S01]  /*0e30*/  S2UR UR28, SR_CTAID.X ;  /* 0x00000000001c79c3 */ /* 0x000e620000002500 */
[----:B------:R-:W-:-:S05]  /*0e40*/  CS2R.32 R3, SR_CgaSize ;  /* 0x0000000000037805 */ /* 0x000fca0000008a00 */
[----:B------:R-:W-:-:S05]  /*0e50*/  IMAD R3, R3, -0xa0, RZ ;  /* 0xffffff6003037824 */ /* 0x000fca00078e02ff */
[----:B--2---:R-:W-:-:S14]  /*0e60*/  R2UR UR5, R3 ;  /* 0x00000000030572ca */ /* 0x004fdc00000e0000 */
[----:B------:R-:W2:Y:S01]  /*0e70*/  LDCU UR5, c[0x0][UR5+0x2b0] ;  /* 0x00005600050577ac */ /* 0x000ea20008000800 */
[----:B------:R-:W-:-:S05]  /*0e80*/  CS2R.32 R3, SR_CgaSize ;  /* 0x0000000000037805 */ /* 0x000fca0000008a00 */
[----:B------:R-:W-:-:S05]  /*0e90*/  IMAD R3, R3, -0xa0, RZ ;  /* 0xffffff6003037824 */ /* 0x000fca00078e02ff */
[----:B------:R-:W-:-:S14]  /*0ea0*/  R2UR UR4, R3 ;  /* 0x00000000030472ca */ /* 0x000fdc00000e0000 */
[----:B------:R-:W3:Y:S01]  /*0eb0*/  LDCU UR4, c[0x0][UR4+0x2b4] ;  /* 0x00005680040477ac */ /* 0x000ee20008000800 */
[----:B------:R-:W4:Y:S01]  /*0ec0*/  S2UR UR7, SR_CTAID.Y ;  /* 0x00000000000779c3 */ /* 0x000f220000002600 */
[----:B------:R-:W3:Y:S01]  /*0ed0*/  LDCU UR19, c[0x0][0xb24] ;  /* 0x00016480ff1377ac */ /* 0x000ee20008000800 */
[----:B------:R-:W-:-:S05]  /*0ee0*/  CS2R.32 R3, SR_CgaSize ;  /* 0x0000000000037805 */ /* 0x000fca0000008a00 */
[----:B------:R-:W-:-:S05]  /*0ef0*/  IMAD R3, R3, -0xa0, RZ ;  /* 0xffffff6003037824 */ /* 0x000fca00078e02ff */
[----:B------:R-:W-:-:S14]  /*0f00*/  R2UR UR60, R3 ;  /* 0x00000000033c72ca */ /* 0x000fdc00000e0000 */
[----:B------:R-:W3:Y:S01]  /*0f10*/  LDCU UR60, c[0x0][UR60+0x2a0] ;  /* 0x000054003c3c77ac */ /* 0x000ee20008000800 */
[----:B------:R-:W1:Y:S01]  /*0f20*/  S2UR UR36, SR_CTAID.Z ;  /* 0x00000000002479c3 */ /* 0x000e620000002700 */
[----:B------:R-:W-:-:S05]  /*0f30*/  CS2R.32 R3, SR_CgaSize ;  /* 0x0000000000037805 */ /* 0x000fca0000008a00 */
[----:B------:R-:W-:-:S05]  /*0f40*/  IMAD R3, R3, -0xa0, RZ ;  /* 0xffffff6003037824 */ /* 0x000fca00078e02ff */
[----:B------:R-:W-:-:S14]  /*0f50*/  R2UR UR57, R3 ;  /* 0x00000000033972ca */ /* 0x000fdc00000e0000 */
[----:B------:R-:W3:Y:S01]  /*0f60*/  LDCU UR57, c[0x0][UR57+0x2a4] ;  /* 0x00005480393977ac */ /* 0x000ee20008000800 */
[----:B------:R-:W-:Y:S02]  /*0f70*/  UISETP.GT.U32.AND UP0, UPT, UR47, 0xffff, UPT ;  /* 0x0000ffff2f00788c */ /* 0x000fe4000bf04070 */
[----:B------:R-:W-:Y:S01]  /*0f80*/  USHF.L.U32 UR24, UR55, 0xb, URZ ;  /* 0x0000000b37187899 */ /* 0x000fe200080006ff */
[----:B-1----:R-:W-:Y:S01]  /*0f90*/  I2FP.F32.U32 R3, UR28 ;  /* 0x0000001c00037c45 */ /* 0x002fe20008201000 */
[----:B------:R-:W-:Y:S01]  /*0fa0*/  UMOV UR29, 0x5 ;  /* 0x00000005001d7882 */ /* 0x000fe20000000000 */
[----:B------:R-:W1:Y:S03]  /*0fb0*/  LDCU UR40, c[0x0][0xb24] ;  /* 0x00016480ff2877ac */ /* 0x000e660008000800 */
[----:B--2---:R-:W-:Y:S01]  /*0fc0*/  FMUL R3, R3, UR5 ;  /* 0x0000000503037c20 */ /* 0x004fe20008400000 */
[----:B------:R-:W-:Y:S01]  /*0fd0*/  USEL UR5, UR47, 0xffff, !UP0 ;  /* 0x0000ffff2f057887 */ /* 0x000fe2000c000000 */
[----:B----4-:R-:W-:Y:S01]  /*0fe0*/  I2FP.F32.U32 R2, UR7 ;  /* 0x0000000700027c45 */ /* 0x010fe20008201000 */
[----:B------:R-:W2:Y:S03]  /*0ff0*/  LDCU UR27, c[0x0][0xb30] ;  /* 0x00016600ff1b77ac */ /* 0x000ea60008000800 */
[----:B------:R-:W4:Y:S01]  /*1000*/  F2I.U32.TRUNC.NTZ R3, R3 ;  /* 0x0000000300037305 */ /* 0x000f22000020f000 */
[----:B---3--:R-:W-:Y:S01]  /*1010*/  FMUL R2, R2, UR4 ;  /* 0x0000000402027c20 */ /* 0x008fe20008400000 */
[----:B------:R-:W-:-:S02]  /*1020*/  ULOP3.LUT UR25, UR5, 0xffff, URZ, 0xc0, !UPT ;  /* 0x0000ffff05197892 */ /* 0x000fc4000f8ec0ff */
[----:B------:R-:W-:Y:S01]  /*1030*/  UISETP.GE.AND UP2, UPT, UR19, 0x1, UPT ;  /* 0x000000011300788c */ /* 0x000fe2000bf46270 */
[----:B------:R-:W-:-:S03]  /*1040*/  UMOV UR46, UR7 ;  /* 0x00000007002e7c82 */ /* 0x000fc60008000000 */
[----:B------:R-:W3:Y:S01]  /*1050*/  F2I.U32.TRUNC.NTZ R2, R2 ;  /* 0x0000000200027305 */ /* 0x000ee2000020f000 */
[----:B------:R-:W-:Y:S01]  /*1060*/  UMOV UR45, UR28 ;  /* 0x0000001c002d7c82 */ /* 0x000fe20008000000 */
[----:B----4-:R-:W-:Y:S02]  /*1070*/  R2UR UR4, R3 ;  /* 0x00000000030472ca */ /* 0x010fe400000e0000 */
[----:B------:R-:W-:Y:S02]  /*1080*/  PRMT R3, RZ, 0x7610, R3 ;  /* 0x00007610ff037816 */ /* 0x000fe40000000003 */
[----:B---3--:R-:W-:Y:S02]  /*1090*/  R2UR UR6, R2 ;  /* 0x00000000020672ca */ /* 0x008fe400000e0000 */
[----:B------:R-:W-:-:S07]  /*10a0*/  PRMT R2, RZ, 0x7610, R2 ;  /* 0x00007610ff027816 */ /* 0x000fce0000000002 */
[----:B------:R-:W-:-:S04]  /*10b0*/  UIADD3 UR5, UPT, UPT, -UR4, URZ, URZ ;  /* 0x000000ff04057290 */ /* 0x000fc8000fffe1ff */
[----:B------:R-:W-:Y:S02]  /*10c0*/  UIMAD UR60, UR60, UR5, UR28 ;  /* 0x000000053c3c72a4 */ /* 0x000fe4000f8e021c */
[----:B------:R-:W-:-:S04]  /*10d0*/  UIADD3 UR4, UPT, UPT, -UR6, URZ, URZ ;  /* 0x000000ff06047290 */ /* 0x000fc8000fffe1ff */
[----:B------:R-:W-:Y:S01]  /*10e0*/  UIMAD UR57, UR57, UR4, UR7 ;  /* 0x00000004393972a4 */ /* 0x000fe2000f8e0207 */
[----:B-12---:R-:W-:Y:S11]  /*10f0*/  BRA.U UP4, `(.L_x_17) ;  /* 0x00000001043c7547 */ /* 0x006ff6000b800000 */
[----:B------:R-:W-:Y:S02]  /*1100*/  UISETP.GT.U32.AND UP0, UPT, UR60, 0x1, UPT ;  /* 0x000000013c00788c */ /* 0x000fe4000bf04070 */
[----:B------:R-:W-:Y:S02]  /*1110*/  ULOP3.LUT UR4, UR60, 0xfffffffe, URZ, 0xc0, !UPT ;  /* 0xfffffffe3c047892 */ /* 0x000fe4000f8ec0ff */
[----:B------:R-:W-:Y:S02]  /*1120*/  UISETP.NE.AND UP1, UPT, UR57, URZ, UP0 ;  /* 0x000000ff3900728c */ /* 0x000fe40008725270 */
[----:B------:R-:W-:Y:S02]  /*1130*/  UISETP.NE.AND UP0, UPT, UR57, 0x1, UP0 ;  /* 0x000000013900788c */ /* 0x000fe40008705270 */
[----:B------:R-:W-:Y:S02]  /*1140*/  USEL UR7, URZ, 0x1, UP1 ;  /* 0x00000001ff077887 */ /* 0x000fe40008800000 */
[----:B------:R-:W-:-:S02]  /*1150*/  USEL UR6, URZ, 0x4, UP0 ;  /* 0x00000004ff067887 */ /* 0x000fc40008000000 */
[----:B------:R-:W-:Y:S02]  /*1160*/  USEL UR5, URZ, 0x2, UP1 ;  /* 0x00000002ff057887 */ /* 0x000fe40008800000 */
[----:B------:R-:W-:Y:S02]  /*1170*/  ULEA UR4, UR57, UR4, 0x1 ;  /* 0x0000000439047291 */ /* 0x000fe4000f8e08ff */
[----:B------:R-:W-:Y:S02]  /*1180*/  USEL UR8, URZ, 0x8, UP0 ;  /* 0x00000008ff087887 */ /* 0x000fe40008000000 */
[----:B------:R-:W-:-:S03]  /*1190*/  UIADD3 UR5, UPT, UPT, UR5, UR6, UR7 ;  /* 0x0000000605057290 */ /* 0x000fc6000fffe007 */
[----:B------:R-:W-:Y:S01]  /*11a0*/  UMOV UR6, 0x3 ;  /* 0x0000000300067882 */ /* 0x000fe20000000000 */
[----:B------:R-:W-:Y:S02]  /*11b0*/  UIADD3 UR5, UPT, UPT, UR5, UR8, URZ ;  /* 0x0000000805057290 */ /* 0x000fe4000fffe0ff */
[----:B------:R-:W-:-:S04]  /*11c0*/  USHF.L.U32 UR4, UR6, UR4, URZ ;  /* 0x0000000406047299 */ /* 0x000fc800080006ff */
[----:B------:R-:W-:Y:S02]  /*11d0*/  MOV R3, UR5 ;  /* 0x0000000500037c02 */ /* 0x000fe40008000f00 */
[----:B------:R-:W-:Y:S02]  /*11e0*/  MOV R2, UR4 ;  /* 0x0000000400027c02 */ /* 0x000fe40008000f00 */
.L_x_17:
[----:B------:R-:W-:Y:S05]  /*11f0*/  BRA.U !UP2, `(.L_x_18) ;  /* 0x000000010ad47547 */ /* 0x000fea000b800000 */
[----:B------:R-:W1:Y:S01]  /*1200*/  LDCU.128 UR20, c[0x0][0xb10] ;  /* 0x00016200ff1477ac */ /* 0x000e620008000c00 */
[----:B------:R-:W2:Y:S01]  /*1210*/  LDCU UR6, c[0x0][0x370] ;  /* 0x00006e00ff0677ac */ /* 0x000ea20008000800 */
[----:B------:R-:W3:Y:S01]  /*1220*/  LDCU UR5, c[0x0][0x374] ;  /* 0x00006e80ff0577ac */ /* 0x000ee20008000800 */
[----:B------:R-:W4:Y:S01]  /*1230*/  LDCU UR26, c[0x0][0xb0c] ;  /* 0x00016180ff1a77ac */ /* 0x000f220008000800 */
[----:B------:R-:W4:Y:S01]  /*1240*/  LDCU UR4, c[0x0][0xb20] ;  /* 0x00016400ff0477ac */ /* 0x000f220008000800 */
[----:B------:R-:W4:Y:S01]  /*1250*/  LDCU.64 UR8, c[0x0][0xb28] ;  /* 0x00016500ff0877ac */ /* 0x000f220008000a00 */
[----:B-1----:R-:W-:Y:S02]  /*1260*/  UISETP.NE.AND UP0, UPT, UR22, 0x1, UPT ;  /* 0x000000011600788c */ /* 0x002fe4000bf05270 */
[----:B---3--:R-:W-:Y:S02]  /*1270*/  UIMAD.WIDE.U32 UR10, UR5, UR23, URZ ;  /* 0x00000017050a72a5 */ /* 0x008fe4000f8e00ff */
[----:B--2---:R-:W-:-:S02]  /*1280*/  UIMAD.WIDE.U32 UR12, UR6, UR20, URZ ;  /* 0x00000014060c72a5 */ /* 0x004fc4000f8e00ff */
[----:B----4-:R-:W-:Y:S02]  /*1290*/  UISETP.NE.AND UP1, UPT, UR26, 0x1, UPT ;  /* 0x000000011a00788c */ /* 0x010fe4000bf25270 */
[----:B------:R-:W-:Y:S01]  /*12a0*/  UISETP.NE.AND UP2, UPT, UR19, 0x1, UPT ;  /* 0x000000011300788c */ /* 0x000fe2000bf45270 */
[----:B------:R-:W-:Y:S02]  /*12b0*/  UMOV UR10, UR11 ;  /* 0x0000000b000a7c82 */ /* 0x000fe40008000000 */
[----:B------:R-:W-:Y:S01]  /*12c0*/  UMOV UR12, UR13 ;  /* 0x0000000d000c7c82 */ /* 0x000fe20008000000 */
[----:B------:R-:W-:Y:S02]  /*12d0*/  @UP0 USHF.R.U32.HI UR5, URZ, UR4, UR10 ;  /* 0x00000004ff050299 */ /* 0x000fe4000801160a */
[----:B------:R-:W-:Y:S02]  /*12e0*/  UIMAD.WIDE.U32 UR16, UR46, UR23, URZ ;  /* 0x000000172e1072a5 */ /* 0x000fe4000f8e00ff */
[----:B------:R-:W-:-:S02]  /*12f0*/  UIMAD.WIDE.U32 UR10, UR5, UR8, URZ ;  /* 0x00000008050a72a5 */ /* 0x000fc4000f8e00ff */
[----:B------:R-:W-:Y:S02]  /*1300*/  @UP1 USHF.R.U32.HI UR6, URZ, UR21, UR12 ;  /* 0x00000015ff061299 */ /* 0x000fe4000801160c */
[----:B------:R-:W-:Y:S02]  /*1310*/  UIMAD.WIDE.U32 UR14, UR28, UR20, URZ ;  /* 0x000000141c0e72a5 */ /* 0x000fe4000f8e00ff */
[----:B------:R-:W-:Y:S01]  /*1320*/  UIMAD.WIDE.U32 UR12, UR6, UR8, URZ ;  /* 0x00000008060c72a5 */ /* 0x000fe2000f8e00ff */
[----:B------:R-:W-:Y:S01]  /*1330*/  UMOV UR16, UR17 ;  /* 0x0000001100107c82 */ /* 0x000fe20008000000 */
[----:B------:R-:W-:Y:S01]  /*1340*/  UMOV UR10, UR11 ;  /* 0x0000000b000a7c82 */ /* 0x000fe20008000000 */
[----:B------:R-:W-:Y:S02]  /*1350*/  USHF.R.U32.HI UR16, URZ, UR4, UR16 ;  /* 0x00000004ff107299 */ /* 0x000fe40008011610 */
[----:B------:R-:W-:Y:S02]  /*1360*/  @UP2 USHF.R.U32.HI UR5, URZ, UR9, UR10 ;  /* 0x00000009ff052299 */ /* 0x000fe4000801160a */
[----:B------:R-:W-:Y:S01]  /*1370*/  UMOV UR7, UR13 ;  /* 0x0000000d00077c82 */ /* 0x000fe20008000000 */
[----:B------:R-:W-:Y:S01]  /*1380*/  UMOV UR14, UR15 ;  /* 0x0000000f000e7c82 */ /* 0x000fe20008000000 */
[----:B------:R-:W-:-:S02]  /*1390*/  @UP2 USHF.R.U32.HI UR6, URZ, UR9, UR7 ;  /* 0x00000009ff062299 */ /* 0x000fc40008011607 */
[----:B------:R-:W-:Y:S02]  /*13a0*/  USHF.R.U32.HI UR14, URZ, UR21, UR14 ;  /* 0x00000015ff0e7299 */ /* 0x000fe4000801160e */
[----:B------:R-:W-:Y:S02]  /*13b0*/  USEL UR4, UR46, UR16, !UP0 ;  /* 0x000000102e047287 */ /* 0x000fe4000c000000 */
[----:B------:R-:W-:Y:S02]  /*13c0*/  UIMAD UR7, UR5, UR19, URZ ;  /* 0x00000013050772a4 */ /* 0x000fe4000f8e02ff */
[----:B------:R-:W-:Y:S02]  /*13d0*/  USEL UR5, UR28, UR14, !UP1 ;  /* 0x0000000e1c057287 */ /* 0x000fe4000c800000 */
[----:B------:R-:W-:Y:S02]  /*13e0*/  UIMAD UR12, UR6, UR19, URZ ;  /* 0x00000013060c72a4 */ /* 0x000fe4000f8e02ff */
[----:B------:R-:W-:-:S02]  /*13f0*/  UISETP.GE.AND UP0, UPT, UR4, UR7, UPT ;  /* 0x000000070400728c */ /* 0x000fc4000bf06270 */
[----:B------:R-:W-:Y:S02]  /*1400*/  UIMAD.WIDE.U32 UR10, UR4, UR8, URZ ;  /* 0x00000008040a72a5 */ /* 0x000fe4000f8e00ff */
[----:B------:R-:W-:Y:S02]  /*1410*/  UISETP.GE.OR UP0, UPT, UR5, UR12, UP0 ;  /* 0x0000000c0500728c */ /* 0x000fe40008706670 */
[----:B------:R-:W-:Y:S02]  /*1420*/  UIMAD.WIDE.U32 UR12, UR5, UR8, URZ ;  /* 0x00000008050c72a5 */ /* 0x000fe4000f8e00ff */
[----:B------:R-:W-:Y:S01]  /*1430*/  UIADD3 UR10, UPT, UPT, -UR4, URZ, URZ ;  /* 0x000000ff040a7290 */ /* 0x000fe2000fffe1ff */
[----:B------:R-:W-:Y:S01]  /*1440*/  UMOV UR8, UR11 ;  /* 0x0000000b00087c82 */ /* 0x000fe20008000000 */
[----:B------:R-:W-:Y:S02]  /*1450*/  UIADD3 UR45, UPT, UPT, -UR5, URZ, URZ ;  /* 0x000000ff052d7290 */ /* 0x000fe4000fffe1ff */
[----:B------:R-:W-:-:S03]  /*1460*/  USHF.R.U32.HI UR8, URZ, UR9, UR8 ;  /* 0x00000009ff087299 */ /* 0x000fc60008011608 */
[----:B------:R-:W-:Y:S01]  /*1470*/  @!UP0 UMOV UR7, UR13 ;  /* 0x0000000d00078c82 */ /* 0x000fe20008000000 */
[----:B------:R-:W-:Y:S02]  /*1480*/  UIMAD UR46, UR22, UR10, UR46 ;  /* 0x0000000a162e72a4 */ /* 0x000fe4000f8e022e */
[----:B------:R-:W-:Y:S02]  /*1490*/  USEL UR8, UR4, UR8, !UP2 ;  /* 0x0000000804087287 */ /* 0x000fe4000d000000 */
[----:B------:R-:W-:Y:S02]  /*14a0*/  @!UP0 USHF.R.U32.HI UR7, URZ, UR9, UR7 ;  /* 0x00000009ff078299 */ /* 0x000fe40008011607 */
[----:B------:R-:W-:Y:S02]  /*14b0*/  UIADD3 UR9, UPT, UPT, -UR8, URZ, URZ ;  /* 0x000000ff08097290 */ /* 0x000fe4000fffe1ff */
[----:B------:R-:W-:Y:S02]  /*14c0*/  @!UP0 USEL UR7, UR5, UR7, !UP2 ;  /* 0x0000000705078287 */ /* 0x000fe4000d000000 */
[----:B------:R-:W-:-:S02]  /*14d0*/  UIMAD UR9, UR19, UR9, UR4 ;  /* 0x00000009130972a4 */ /* 0x000fc4000f8e0204 */
[----:B------:R-:W-:Y:S02]  /*14e0*/  @!UP0 UIADD3 UR8, UPT, UPT, UR8, -UR7, URZ ;  /* 0x8000000708088290 */ /* 0x000fe4000fffe0ff */
[----:B------:R-:W-:Y:S02]  /*14f0*/  @!UP0 UIMAD UR6, UR9, UR6, UR7 ;  /* 0x00000006090682a4 */ /* 0x000fe4000f8e0207 */
[----:B------:R-:W-:Y:S02]  /*1500*/  @!UP0 UIMAD UR4, UR8, UR19, UR5 ;  /* 0x00000013080482a4 */ /* 0x000fe4000f8e0205 */
[----:B------:R-:W-:Y:S02]  /*1510*/  UIMAD UR45, UR26, UR45, UR28 ;  /* 0x0000002d1a2d72a4 */ /* 0x000fe4000f8e021c */
[----:B------:R-:W-:Y:S01]  /*1520*/  UIMAD UR46, UR4, UR22, UR46 ;  /* 0x00000016042e72a4 */ /* 0x000fe2000f8e022e */
[----:B------:R-:W-:Y:S02]  /*1530*/  @!UP0 UMOV UR5, UR6 ;  /* 0x0000000600058c82 */ /* 0x000fe40008000000 */
[----:B------:R-:W-:-:S12]  /*1540*/  UIMAD UR45, UR5, UR26, UR45 ;  /* 0x0000001a052d72a4 */ /* 0x000fd8000f8e022d */
.L_x_18:
[----:B------:R-:W-:Y:S02]  /*1550*/  UISETP.NE.AND UP1, UPT, UR27, 0x1, UPT ;  /* 0x000000011b00788c */ /* 0x000fe4000bf25270 */
[----:B------:R-:W-:Y:S02]  /*1560*/  UISETP.NE.AND UP0, UPT, UR18, 0x2, UPT ;  /* 0x000000021200788c */ /* 0x000fe4000bf05270 */
[----:B------:R-:W-:Y:S02]  /*1570*/  ULOP3.LUT UR24, UR24, 0x1000, URZ, 0xc0, !UPT ;  /* 0x0000100018187892 */ /* 0x000fe4000f8ec0ff */
[----:B------:R-:W-:-:S03]  /*1580*/  USHF.L.U32 UR21, UR29, UR25, URZ ;  /* 0x000000191d157299 */ /* 0x000fc600080006ff */
[----:B------:R-:W-:Y:S09]  /*1590*/  BRA.U UP1, `(.L_x_19) ;  /* 0x0000000101447547 */ /* 0x000ff2000b800000 */
[----:B------:R-:W1:Y:S01]  /*15a0*/  LDCU.128 UR8, c[0x0][0xb10] ;  /* 0x00016200ff0877ac */ /* 0x000e620008000c00 */
[----:B------:R-:W2:Y:S01]  /*15b0*/  LDCU UR12, c[0x0][0xb0c] ;  /* 0x00016180ff0c77ac */ /* 0x000ea20008000800 */
[----:B------:R-:W3:Y:S01]  /*15c0*/  LDCU UR13, c[0x0][0xb20] ;  /* 0x00016400ff0d77ac */ /* 0x000ee20008000800 */
[----:B-1----:R-:W-:Y:S02]  /*15d0*/  UIMAD.WIDE.U32 UR6, UR45, UR8, URZ ;  /* 0x000000082d0672a5 */ /* 0x002fe4000f8e00ff */
[----:B------:R-:W-:Y:S02]  /*15e0*/  UIMAD.WIDE.U32 UR4, UR46, UR11, URZ ;  /* 0x0000000b2e0472a5 */ /* 0x000fe4000f8e00ff */
[----:B--2---:R-:W-:Y:S02]  /*15f0*/  UISETP.NE.AND UP2, UPT, UR12, 0x1, UPT ;  /* 0x000000010c00788c */ /* 0x004fe4000bf45270 */
[----:B------:R-:W-:Y:S01]  /*1600*/  UISETP.NE.AND UP1, UPT, UR10, 0x1, UPT ;  /* 0x000000010a00788c */ /* 0x000fe2000bf25270 */
[----:B------:R-:W-:-:S02]  /*1610*/  UMOV UR6, UR7 ;  /* 0x0000000700067c82 */ /* 0x000fc40008000000 */
[----:B------:R-:W-:Y:S01]  /*1620*/  UMOV UR4, UR5 ;  /* 0x0000000500047c82 */ /* 0x000fe20008000000 */
[----:B------:R-:W-:Y:S02]  /*1630*/  USHF.R.U32.HI UR6, URZ, UR9, UR6 ;  /* 0x00000009ff067299 */ /* 0x000fe40008011606 */
[----:B---3--:R-:W-:Y:S02]  /*1640*/  USHF.R.U32.HI UR4, URZ, UR13, UR4 ;  /* 0x0000000dff047299 */ /* 0x008fe40008011604 */
[----:B------:R-:W-:Y:S02]  /*1650*/  USEL UR5, UR45, UR6, !UP2 ;  /* 0x000000062d057287 */ /* 0x000fe4000d000000 */
[----:B------:R-:W-:-:S04]  /*1660*/  USEL UR4, UR46, UR4, !UP1 ;  /* 0x000000042e047287 */ /* 0x000fc8000c800000 */
[----:B------:R-:W-:Y:S02]  /*1670*/  UIADD3 UR6, UPT, UPT, -UR4, UR5, URZ ;  /* 0x0000000504067290 */ /* 0x000fe4000fffe1ff */
[----:B------:R-:W-:Y:S02]  /*1680*/  UIADD3 UR4, UPT, UPT, UR4, -UR5, URZ ;  /* 0x8000000504047290 */ /* 0x000fe4000fffe0ff */
[----:B------:R-:W-:Y:S02]  /*1690*/  UIMAD UR46, UR6, UR10, UR46 ;  /* 0x0000000a062e72a4 */ /* 0x000fe4000f8e022e */
[----:B------:R-:W-:-:S12]  /*16a0*/  UIMAD UR45, UR4, UR12, UR45 ;  /* 0x0000000c042d72a4 */ /* 0x000fd8000f8e022d */
.L_x_19:
[----:B------:R-:W-:Y:S05]  /*16b0*/  BRA.U !UP5, `(.L_x_20) ;  /* 0x000000010d0c7547 */ /* 0x000fea000b800000 */
[----:B------:R-:W-:Y:S01]  /*16c0*/  UCGABAR_WAIT ;  /* 0x0000000000007dc7 */ /* 0x000fe20008000000 */
[----:B------:R-:W-:Y:S01]  /*16d0*/  CCTL.IVALL ;  /* 0x00000000ff00798f */ /* 0x000fe20002000000 */
[----:B------:R-:W-:Y:S05]  /*16e0*/  BRA `(.L_x_21) ;  /* 0x0000000000047947 */ /* 0x000fea0003800000 */
.L_x_20:
[----:B------:R-:W-:Y:S06]  /*16f0*/  BAR.SYNC.DEFER_BLOCKING 0x0 ;  /* 0x0000000000007b1d */ /* 0x000fec0000010000 */
.L_x_21:
[----:B------:R-:W-:Y:S05]  /*1700*/  BRA.U UP0, `(.L_x_22) ;  /* 0x0000001100e87547 */ /* 0x000fea000b800000 */
[----:B------:R-:W1:Y:S01]  /*1710*/  LDCU UR6, c[0x0][0x38c] ;  /* 0x00007180ff0677ac */ /* 0x000e620008000800 */
[----:B------:R-:W-:Y:S01]  /*1720*/  PLOP3.LUT P1, PT, PT, PT, UP3, 0x80, 0x8 ;  /* 0x000000000008781c */ /* 0x000fe20003f2f038 */
[----:B------:R-:W-:Y:S01]  /*1730*/  IMAD.MOV.U32 R12, RZ, RZ, 0x1 ;  /* 0x00000001ff0c7424 */ /* 0x000fe200078e00ff */
[----:B------:R-:W-:Y:S01]  /*1740*/  ISETP.NE.AND P2, PT, R0, RZ, P3 ;  /* 0x000000ff0000720c */ /* 0x000fe20001f45270 */
[----:B------:R-:W-:Y:S01]  /*1750*/  USHF.L.U32 UR7, UR28, 0x6, URZ ;  /* 0x000000061c077899 */ /* 0x000fe200080006ff */
[----:B------:R-:W-:Y:S01]  /*1760*/  PLOP3.LUT P1, PT, P1, PT, PT, 0x8, 0x80 ;  /* 0x000000000080781c */ /* 0x000fe20000f2e170 */
[----:B------:R-:W-:Y:S01]  /*1770*/  USHF.L.U32 UR48, UR28, 0x5, URZ ;  /* 0x000000051c307899 */ /* 0x000fe200080006ff */
[----:B------:R-:W-:Y:S01]  /*1780*/  CS2R R10, SRZ ;  /* 0x00000000000a7805 */ /* 0x000fe2000001ff00 */
[----:B------:R-:W-:Y:S01]  /*1790*/  UISETP.NE.AND UP1, UPT, UR18, URZ, UPT ;  /* 0x000000ff1200728c */ /* 0x000fe2000bf25270 */
[----:B------:R-:W-:Y:S01]  /*17a0*/  IMAD.MOV.U32 R9, RZ, RZ, RZ ;  /* 0x000000ffff097224 */ /* 0x000fe200078e00ff */
[----:B------:R-:W2:Y:S01]  /*17b0*/  LDCU UR39, c[0x0][0x370] ;  /* 0x00006e00ff2777ac */ /* 0x000ea20008000800 */
[----:B------:R-:W-:Y:S01]  /*17c0*/  IMAD.MOV.U32 R8, RZ, RZ, 0x1 ;  /* 0x00000001ff087424 */ /* 0x000fe200078e00ff */
[----:B------:R-:W3:Y:S01]  /*17d0*/  LDCU.64 UR26, c[0x0][0x348] ;  /* 0x00006900ff1a77ac */ /* 0x000ee20008000a00 */
[----:B-1----:R-:W-:-:S02]  /*17e0*/  UIADD3 UR5, UPT, UPT, UR6, 0x7f, URZ ;  /* 0x0000007f06057890 */ /* 0x002fc4000fffe0ff */
[----:B------:R-:W-:Y:S02]  /*17f0*/  UIADD3 UR49, UPT, UPT, UR6, 0xfe, URZ ;  /* 0x000000fe06317890 */ /* 0x000fe4000fffe0ff */
[----:B------:R-:W-:Y:S01]  /*1800*/  USHF.R.S32.HI UR4, URZ, 0x1f, UR5 ;  /* 0x0000001fff047899 */ /* 0x000fe20008011405 */
[----:B------:R-:W1:Y:S03]  /*1810*/  LDCU UR38, c[0x0][0x374] ;  /* 0x00006e80ff2677ac */ /* 0x000e660008000800 */
[----:B------:R-:W-:Y:S02]  /*1820*/  ULEA.HI UR4, UR4, UR5, URZ, 0x7 ;  /* 0x0000000504047291 */ /* 0x000fe4000f8f38ff */
[----:B------:R-:W-:Y:S02]  /*1830*/  UIADD3 UR5, UPT, UPT, UR6, -0x1, URZ ;  /* 0xffffffff06057890 */ /* 0x000fe4000fffe0ff */
[----:B------:R-:W-:-:S02]  /*1840*/  USHF.R.S32.HI UR42, URZ, 0x7, UR4 ;  /* 0x00000007ff2a7899 */ /* 0x000fc40008011404 */
[----:B------:R-:W-:Y:S02]  /*1850*/  UISETP.GE.U32.AND UP2, UPT, UR5, -0xff, UPT ;  /* 0xffffff010500788c */ /* 0x000fe4000bf46070 */
[----:B------:R-:W-:Y:S02]  /*1860*/  UISETP.LT.U32.AND UP0, UPT, UR42, 0x4, UPT ;  /* 0x000000042a00788c */ /* 0x000fe4000bf01070 */
[----:B------:R-:W-:Y:S02]  /*1870*/  ULOP3.LUT UR5, UR7, 0x40, URZ, 0xc0, !UPT ;  /* 0x0000004007057892 */ /* 0x000fe4000f8ec0ff */
[----:B------:R-:W-:Y:S02]  /*1880*/  USEL UR41, UR42, 0x4, UP0 ;  /* 0x000000042a297887 */ /* 0x000fe40008000000 */
[----:B------:R-:W-:Y:S02]  /*1890*/  ULEA.HI UR44, UR24, UR5, URZ, 0x19 ;  /* 0x00000005182c7291 */ /* 0x000fe4000f8fc8ff */
[----:B------:R-:W-:-:S02]  /*18a0*/  UIADD3 UR4, UPT, UPT, UR41, -0x1, URZ ;  /* 0xffffffff29047890 */ /* 0x000fc4000fffe0ff */
[----:B------:R-:W-:Y:S02]  /*18b0*/  @UP2 UIADD3 UR4, UPT, UPT, UR41, URZ, URZ ;  /* 0x000000ff29042290 */ /* 0x000fe4000fffe0ff */
[----:B------:R-:W-:Y:S02]  /*18c0*/  ULOP3.LUT UR48, UR48, 0x20, URZ, 0xc0, !UPT ;  /* 0x0000002030307892 */ /* 0x000fe4000f8ec0ff */
[----:B------:R-:W-:Y:S02]  /*18d0*/  USEL UR25, UR34, 0x2, UP1 ;  /* 0x0000000222197887 */ /* 0x000fe40008800000 */
[----:B------:R-:W-:Y:S02]  /*18e0*/  UIADD3 UR47, UPT, UPT, UR42, -UR41, URZ ;  /* 0x800000292a2f7290 */ /* 0x000fe4000fffe0ff */
[----:B------:R-:W-:Y:S02]  /*18f0*/  UIADD3 UR28, UPT, UPT, UR4, 0x1, URZ ;  /* 0x00000001041c7890 */ /* 0x000fe4000fffe0ff */
[----:B------:R-:W-:Y:S01]  /*1900*/  UIADD3 UR43, UPT, UPT, -UR4, URZ, URZ ;  /* 0x000000ff042b7290 */ /* 0x000fe2000fffe1ff */
[----:B-123--:R-:W-:-:S11]  /*1910*/  UMOV UR5, URZ ;  /* 0x000000ff00057c82 */ /* 0x00efd60008000000 */
.L_x_42:
[----:B------:R-:W-:Y:S01]  /*1920*/  UISETP.NE.AND UP0, UPT, UR55, URZ, UPT ;  /* 0x000000ff3700728c */ /* 0x000fe2000bf05270 */
[----:B------:R-:W1:Y:S08]  /*1930*/  S2UR UR55, SR_CgaCtaId ;  /* 0x00000000003779c3 */ /* 0x000e700000008800 */
[----:B------:R-:W-:Y:S05]  /*1940*/  BRA.U UP0, `(.L_x_23) ;  /* 0x0000000100347547 */ /* 0x000fea000b800000 */
[----:B------:R-:W2:Y:S01]  /*1950*/  S2R R0, SR_CgaCtaId ;  /* 0x0000000000007919 */ /* 0x000ea20000008800 */
[----:B------:R-:W-:-:S04]  /*1960*/  MOV R2, 0x400 ;  /* 0x0000040000027802 */ /* 0x000fc80000000f00 */
[----:B--2---:R-:W-:Y:S02]  /*1970*/  LEA R0, R0, R2, 0x18 ;  /* 0x0000000200007211 */ /* 0x004fe400078ec0ff */
[----:B------:R-:W-:-:S03]  /*1980*/  SHF.L.U32 R2, R8, 0x1f, RZ ;  /* 0x0000001f08027819 */ /* 0x000fc600000006ff */
[----:B------:R-:W-:-:S04]  /*1990*/  IMAD R0, R9, 0x8, R0 ;  /* 0x0000000809007824 */ /* 0x000fc800078e0200 */
[----:B------:R-:W2:Y:S02]  /*19a0*/  SYNCS.PHASECHK.TRANS64.TRYWAIT P0, [R0+URZ+0xd0], R2 ;  /* 0x0000d002000075a7 */ /* 0x000ea400080011ff */
[----:B--2---:R-:W-:Y:S05]  /*19b0*/  @!P0 BRA `(.L_x_24) ;  /* 0x0000005400048947 */ /* 0x004fea0003800000 */
.L_x_113:
[----:B------:R-:W-:Y:S01]  /*19c0*/  VIADD R9, R9, 0x1 ;  /* 0x0000000109097836 */ /* 0x000fe20000000000 */
[----:B------:R2:W-:Y:S04]  /*19d0*/  SYNCS.ARRIVE.TRANS64.A1T0 RZ, [R0+URZ+0xc0], RZ ;  /* 0x0000c0ff00ff79a7 */ /* 0x0005e800081000ff */
[----:B------:R-:W-:-:S04]  /*19e0*/  ISETP.NE.AND P0, PT, R9, 0x2, PT ;  /* 0x000000020900780c */ /* 0x000fc80003f05270 */
[----:B------:R-:W-:Y:S02]  /*19f0*/  SEL R9, R9, RZ, P0 ;  /* 0x000000ff09097207 */ /* 0x000fe40000000000 */
[----:B--2---:R-:W-:-:S04]  /*1a00*/  SEL R0, RZ, 0x1, P0 ;  /* 0x00000001ff007807 */ /* 0x004fc80000000000 */
[----:B------:R-:W-:-:S07]  /*1a10*/  LOP3.LUT R8, R8, R0, RZ, 0x3c, !PT ;  /* 0x0000000008087212 */ /* 0x000fce00078e3cff */
.L_x_23:
[----:B------:R-:W-:Y:S01]  /*1a20*/  UMOV UR6, 0x400 ;  /* 0x0000040000067882 */ /* 0x000fe20000000000 */
[----:B------:R-:W-:Y:S01]  /*1a30*/  SHF.L.U32 R0, R12, 0x1f, RZ ;  /* 0x0000001f0c007819 */ /* 0x000fe200000006ff */
[----:B-1----:R-:W-:Y:S02]  /*1a40*/  ULEA UR6, UR55, UR6, 0x18 ;  /* 0x0000000637067291 */ /* 0x002fe4000f8ec0ff */
[----:B------:R-:W-:Y:S02]  /*1a50*/  UISETP.GE.U32.AND UP0, UPT, UR49, 0xff, UPT ;  /* 0x000000ff3100788c */ /* 0x000fe4000bf06070 */
[----:B------:R-:W-:Y:S02]  /*1a60*/  ULEA UR4, UR5, UR6, 0x3 ;  /* 0x0000000605047291 */ /* 0x000fe4000f8e18ff */
[----:B------:R-:W-:Y:S01]  /*1a70*/  ULEA UR11, UR46, UR48, 0x6 ;  /* 0x000000302e0b7291 */ /* 0x000fe2000f8e30ff */
[----:B------:R-:W-:-:S06]  /*1a80*/  UMOV UR7, URZ ;  /* 0x000000ff00077c82 */ /* 0x000fcc0008000000 */
[----:B------:R1:W2:Y:S01]  /*1a90*/  SYNCS.PHASECHK.TRANS64.TRYWAIT P0, [UR4+0x20], R0 ;  /* 0x00002000ff0075a7 */ /* 0x0002a20008001104 */
[----:B------:R-:W-:-:S04]  /*1aa0*/  ULEA.HI UR4, UR45, UR45, URZ, 0x1 ;  /* 0x0000002d2d047291 */ /* 0x000fc8000f8f08ff */
[----:B------:R-:W-:-:S04]  /*1ab0*/  USHF.L.U32 UR4, UR4, 0x6, URZ ;  /* 0x0000000604047899 */ /* 0x000fc800080006ff */
[----:B------:R-:W-:-:S04]  /*1ac0*/  ULOP3.LUT UR35, UR4, 0xffffff80, URZ, 0xc0, !UPT ;  /* 0xffffff8004237892 */ /* 0x000fc8000f8ec0ff */
[----:B------:R-:W-:Y:S01]  /*1ad0*/  UIADD3 UR35, UPT, UPT, UR44, UR35, URZ ;  /* 0x000000232c237290 */ /* 0x000fe2000fffe0ff */
[----:B------:R-:W-:Y:S11]  /*1ae0*/  BRA.U !UP0, `(.L_x_25) ;  /* 0x0000000108c47547 */ /* 0x000ff6000b800000 */
[----:B------:R-:W-:Y:S01]  /*1af0*/  UMOV UR13, UR43 ;  /* 0x0000002b000d7c82 */ /* 0x000fe20008000000 */
[----:B------:R-:W-:Y:S01]  /*1b00*/  UMOV UR4, UR5 ;  /* 0x0000000500047c82 */ /* 0x000fe20008000000 */
[----:B------:R-:W-:-:S05]  /*1b10*/  UMOV UR34, URZ ;  /* 0x000000ff00227c82 */ /* 0x000fca0008000000 */
.L_x_31:
[----:B------:R-:W-:Y:S01]  /*1b20*/  ULEA UR33, UR4, UR6, 0x3 ;  /* 0x0000000604217291 */ /* 0x000fe2000f8e18ff */
[----:B--2---:R-:W-:Y:S01]  /*1b30*/  @P3 MOV R2, 0x6000 ;  /* 0x0000600000023802 */ /* 0x004fe20000000f00 */
[----:B--234-:R-:W-:Y:S10]  /*1b40*/  @P0 BRA `(.L_x_26) ;  /* 0x00000000000c0947 */ /* 0x01cff40003800000 */
[----:B------:R-:W-:-:S04]  /*1b50*/  SHF.L.U32 R3, R12, 0x1f, RZ ;  /* 0x0000001f0c037819 */ /* 0x000fc800000006ff */
[----:B------:R-:W2:Y:S02]  /*1b60*/  SYNCS.PHASECHK.TRANS64.TRYWAIT P0, [UR33+0x20], R3 ;  /* 0x00002003ff0075a7 */ /* 0x000ea40008001121 */
[----:B--2---:R-:W-:Y:S05]  /*1b70*/  @!P0 BRA `(.L_x_27) ;  /* 0x0000005000a88947 */ /* 0x004fea0003800000 */
.L_x_26:
[----:B------:R2:W-:Y:S01]  /*1b80*/  @P3 SYNCS.ARRIVE.TRANS64 RZ, [UR33], R2 ;  /* 0x00000002ffff39a7 */ /* 0x0005e20008000021 */
[----:B------:R-:W-:Y:S02]  /*1b90*/  ULOP3.LUT UR5, UR25, 0x2, URZ, 0xfc, !UPT ;  /* 0x0000000219057892 */ /* 0x000fe4000f8efcff */
[----:B------:R-:W-:Y:S02]  /*1ba0*/  UIADD3 UR13, UPT, UPT, UR13, 0x1, URZ ;  /* 0x000000010d0d7890 */ /* 0x000fe4000fffe0ff */
[----:B------:R-:W-:Y:S02]  /*1bb0*/  UISETP.NE.AND UP0, UPT, UR5, 0x2, UPT ;  /* 0x000000020500788c */ /* 0x000fe4000bf05270 */
[----:B------:R-:W-:-:S07]  /*1bc0*/  UISETP.NE.AND UP2, UPT, UR13, 0x1, UPT ;  /* 0x000000010d00788c */ /* 0x000fce000bf45270 */
[----:B------:R-:W-:Y:S05]  /*1bd0*/  BRA.U UP0, `(.L_x_28) ;  /* 0x0000000100047547 */ /* 0x000fea000b800000 */
[----:B------:R-:W-:Y:S05]  /*1be0*/  BPT.TRAP 0x1 ;  /* 0x000000040000795c */ /* 0x000fea0000300000 */
.L_x_28:
[----:B------:R-:W-:Y:S04]  /*1bf0*/  BSSY.RECONVERGENT B0, `(.L_x_29) ;  /* 0x0000003000007945 */ /* 0x000fe80003800200 */
[----:B------:R-:W-:Y:S05]  /*1c00*/  @!P2 BRA `(.L_x_30) ;  /* 0x000000000004a947 */ /* 0x000fea0003800000 */
[----:B------:R-:W-:Y:S05]  /*1c10*/  BPT.TRAP 0x1 ;  /* 0x000000040000795c */ /* 0x000fea0000300000 */
.L_x_30:
[----:B------:R-:W-:Y:S05]  /*1c20*/  BSYNC.RECONVERGENT B0 ;  /* 0x0000000000007941 */ /* 0x000fea0003800200 */
.L_x_29:
[----:B------:R-:W-:Y:S02]  /*1c30*/  UIADD3 UR5, UPT, UPT, UR4, 0x1, URZ ;  /* 0x0000000104057890 */ /* 0x000fe4000fffe0ff */
[----:B------:R-:W-:Y:S02]  /*1c40*/  ULEA UR32, UR4, UR24, 0xd ;  /* 0x0000001804207291 */ /* 0x000fe4000f8e68ff */
[----:B------:R-:W-:Y:S02]  /*1c50*/  UISETP.NE.AND UP0, UPT, UR5, 0x4, UPT ;  /* 0x000000040500788c */ /* 0x000fe4000bf05270 */
[----:B------:R-:W-:Y:S02]  /*1c60*/  UIADD3 UR16, UP1, UPT, UR26, 0x80, URZ ;  /* 0x000000801a107890 */ /* 0x000fe4000ff3e0ff */
[----:B------:R-:W-:Y:S02]  /*1c70*/  USEL UR8, URZ, 0x1, UP0 ;  /* 0x00000001ff087887 */ /* 0x000fe40008000000 */
[----:B------:R-:W-:-:S02]  /*1c80*/  USEL UR5, UR5, URZ, UP0 ;  /* 0x000000ff05057287 */ /* 0x000fc40008000000 */
[----:B------:R-:W-:Y:S02]  /*1c90*/  UIADD3 UR14, UP0, UPT, UR26, 0x180, URZ ;  /* 0x000001801a0e7890 */ /* 0x000fe4000ff1e0ff */
[----:B------:R-:W-:Y:S01]  /*1ca0*/  LOP3.LUT R12, R12, UR8, RZ, 0x3c, !PT ;  /* 0x000000080c0c7c12 */ /* 0x000fe2000f8e3cff */
[----:B------:R-:W-:Y:S02]  /*1cb0*/  ULEA UR8, UR4, UR6, 0xc ;  /* 0x0000000604087291 */ /* 0x000fe4000f8e60ff */
[----:B------:R-:W-:Y:S01]  /*1cc0*/  ULEA UR7, UR5, UR6, 0x3 ;  /* 0x0000000605077291 */ /* 0x000fe2000f8e18ff */
[----:B-1----:R-:W-:Y:S01]  /*1cd0*/  SHF.L.U32 R0, R12, 0x1f, RZ ;  /* 0x0000001f0c007819 */ /* 0x002fe200000006ff */
[----:B------:R-:W-:Y:S02]  /*1ce0*/  ULOP3.LUT UR33, UR33, 0xfefffff8, URZ, 0xc0, !UPT ;  /* 0xfefffff821217892 */ /* 0x000fe4000f8ec0ff */
[----:B------:R-:W-:Y:S02]  /*1cf0*/  UIADD3.X UR17, UPT, UPT, URZ, UR27, URZ, UP1, !UPT ;  /* 0x0000001bff117290 */ /* 0x000fe40008ffe4ff */
[----:B------:R-:W-:-:S02]  /*1d00*/  UIADD3 UR32, UPT, UPT, UR6, 0x2400, UR32 ;  /* 0x0000240006207890 */ /* 0x000fc4000fffe020 */
[----:B------:R-:W-:Y:S01]  /*1d10*/  UPRMT UR4, URZ, 0x5410, UR21 ;  /* 0x00005410ff047896 */ /* 0x000fe20008000015 */
[----:B------:R3:W4:Y:S01]  /*1d20*/  SYNCS.PHASECHK.TRANS64.TRYWAIT P0, [UR7+0x20], R0 ;  /* 0x00002000ff0075a7 */ /* 0x0007220008001107 */
[----:B------:R-:W-:Y:S02]  /*1d30*/  UIADD3 UR8, UPT, UPT, UR8, 0xa400, URZ ;  /* 0x0000a40008087890 */ /* 0x000fe4000fffe0ff */
[----:B------:R-:W-:Y:S01]  /*1d40*/  UIADD3.X UR15, UPT, UPT, URZ, UR27, URZ, UP0, !UPT ;  /* 0x0000001bff0f7290 */ /* 0x000fe200087fe4ff */
[----:B------:R-:W-:Y:S01]  /*1d50*/  UMOV UR18, 0x0 ;  /* 0x0000000000127882 */ /* 0x000fe20000000000 */
[----:B------:R-:W-:Y:S01]  /*1d60*/  UMOV UR19, 0x10000000 ;  /* 0x1000000000137882 */ /* 0x000fe20000000000 */
[----:B------:R-:W-:Y:S01]  /*1d70*/  UMOV UR10, UR34 ;  /* 0x00000022000a7c82 */ /* 0x000fe20008000000 */
[----:B------:R-:W-:Y:S01]  /*1d80*/  UMOV UR12, UR36 ;  /* 0x00000024000c7c82 */ /* 0x000fe20008000000 */
[----:B------:R-:W-:Y:S01]  /*1d90*/  UMOV UR9, UR33 ;  /* 0x0000002100097c82 */ /* 0x000fe20008000000 */
[----:B------:R1:W-:Y:S01]  /*1da0*/  UTMALDG.3D.MULTICAST.2CTA [UR32], [UR16], UR4, desc[UR18] ;  /* 0x00001220100073b4 */ /* 0x0003e20008211804 */
[----:B------:R-:W-:-:S02]  /*1db0*/  UMOV UR7, UR28 ;  /* 0x0000001c00077c82 */ /* 0x000fc40008000000 */
[----:B------:R3:W-:Y:S01]  /*1dc0*/  UTMALDG.3D.2CTA [UR8], [UR14], desc[UR18] ;  /* 0x000012080e0075b4 */ /* 0x0007e20008211000 */
[----:B-1----:R-:W-:Y:S01]  /*1dd0*/  UIADD3 UR34, UPT, UPT, UR34, 0x80, URZ ;  /* 0x0000008022227890 */ /* 0x002fe2000fffe0ff */
[----:B------:R-:W-:Y:S01]  /*1de0*/  UMOV UR4, UR5 ;  /* 0x0000000500047c82 */ /* 0x000fe20008000000 */
[----:B------:R-:W-:Y:S10]  /*1df0*/  BRA.U UP2, `(.L_x_31) ;  /* 0xfffffffd02487547 */ /* 0x000ff4000b83ffff */
.L_x_25:
[----:B------:R-:W-:Y:S01]  /*1e00*/  ULEA UR4, UR5, UR6, 0x3 ;  /* 0x0000000605047291 */ /* 0x000fe2000f8e18ff */
[----:B-1-3--:R-:W-:Y:S01]  /*1e10*/  SHF.L.U32 R0, R12, 0x1f, RZ ;  /* 0x0000001f0c007819 */ /* 0x00afe200000006ff */
[----:B------:R-:W-:Y:S01]  /*1e20*/  @!P1 SYNCS.ARRIVE.TRANS64.A1T0 RZ, [UR6+0x58], RZ ;  /* 0x000058ffffff99a7 */ /* 0x000fe20008100006 */
[----:B------:R-:W-:-:S06]  /*1e30*/  UISETP.GT.AND UP0, UPT, UR42, UR41, UPT ;  /* 0x000000292a00728c */ /* 0x000fcc000bf04270 */
[----:B--2-4-:R1:W2:Y:S03]  /*1e40*/  SYNCS.PHASECHK.TRANS64.TRYWAIT P0, [UR4+0x20], R0 ;  /* 0x00002000ff0075a7 */ /* 0x0142a60008001104 */
[----:B------:R-:W-:Y:S05]  /*1e50*/  BRA.U !UP0, `(.L_x_32) ;  /* 0x0000000108c47547 */ /* 0x000fea000b800000 */
[----:B------:R-:W-:Y:S01]  /*1e60*/  UIADD3 UR13, UPT, UPT, UR47, UR7, URZ ;  /* 0x000000072f0d7290 */ /* 0x000fe2000fffe0ff */
[----:B------:R-:W-:-:S11]  /*1e70*/  UMOV UR4, UR5 ;  /* 0x0000000500047c82 */ /* 0x000fd60008000000 */
.L_x_38:
[----:B------:R-:W-:Y:S01]  /*1e80*/  ULEA UR17, UR4, UR6, 0x3 ;  /* 0x0000000604117291 */ /* 0x000fe2000f8e18ff */
[----:B--2---:R-:W-:Y:S01]  /*1e90*/  @P3 MOV R2, 0x6000 ;  /* 0x0000600000023802 */ /* 0x004fe20000000f00 */
[----:B--2-4-:R-:W-:Y:S10]  /*1ea0*/  @P0 BRA `(.L_x_33) ;  /* 0x00000000000c0947 */ /* 0x014ff40003800000 */
[----:B------:R-:W-:-:S04]  /*1eb0*/  SHF.L.U32 R3, R12, 0x1f, RZ ;  /* 0x0000001f0c037819 */ /* 0x000fc800000006ff */
[----:B------:R-:W2:Y:S02]  /*1ec0*/  SYNCS.PHASECHK.TRANS64.TRYWAIT P0, [UR17+0x20], R3 ;  /* 0x00002003ff0075a7 */ /* 0x000ea40008001111 */
[----:B--2---:R-:W-:Y:S05]  /*1ed0*/  @!P0 BRA `(.L_x_34) ;  /* 0x0000004c00e88947 */ /* 0x004fea0003800000 */
.L_x_33:
[----:B------:R2:W-:Y:S01]  /*1ee0*/  @P3 SYNCS.ARRIVE.TRANS64 RZ, [UR17], R2 ;  /* 0x00000002ffff39a7 */ /* 0x0005e20008000011 */
[----:B------:R-:W-:-:S04]  /*1ef0*/  ULOP3.LUT UR5, UR25, 0x2, URZ, 0xfc, !UPT ;  /* 0x0000000219057892 */ /* 0x000fc8000f8efcff */
[----:B------:R-:W-:-:S09]  /*1f00*/  UISETP.NE.AND UP0, UPT, UR5, 0x2, UPT ;  /* 0x000000020500788c */ /* 0x000fd2000bf05270 */
[----:B------:R-:W-:Y:S05]  /*1f10*/  BRA.U UP0, `(.L_x_35) ;  /* 0x0000000100047547 */ /* 0x000fea000b800000 */
[----:B------:R-:W-:Y:S05]  /*1f20*/  BPT.TRAP 0x1 ;  /* 0x000000040000795c */ /* 0x000fea0000300000 */
.L_x_35:
[----:B------:R-:W-:Y:S04]  /*1f30*/  BSSY.RECONVERGENT B0, `(.L_x_36) ;  /* 0x0000003000007945 */ /* 0x000fe80003800200 */
[----:B------:R-:W-:Y:S05]  /*1f40*/  @!P2 BRA `(.L_x_37) ;  /* 0x000000000004a947 */ /* 0x000fea0003800000 */
[----:B------:R-:W-:Y:S05]  /*1f50*/  BPT.TRAP 0x1 ;  /* 0x000000040000795c */ /* 0x000fea0000300000 */
.L_x_37:
[----:B------:R-:W-:Y:S05]  /*1f60*/  BSYNC.RECONVERGENT B0 ;  /* 0x0000000000007941 */ /* 0x000fea0003800200 */
.L_x_36:
[----:B------:R-:W-:Y:S02]  /*1f70*/  UIADD3 UR5, UPT, UPT, UR4, 0x1, URZ ;  /* 0x0000000104057890 */ /* 0x000fe4000fffe0ff */
[----:B------:R-:W-:Y:S02]  /*1f80*/  ULEA UR16, UR4, UR24, 0xd ;  /* 0x0000001804107291 */ /* 0x000fe4000f8e68ff */
[----:B------:R-:W-:Y:S02]  /*1f90*/  UISETP.NE.AND UP0, UPT, UR5, 0x4, UPT ;  /* 0x000000040500788c */ /* 0x000fe4000bf05270 */
[----:B------:R-:W-:Y:S02]  /*1fa0*/  UIADD3 UR22, UP1, UPT, UR26, 0x80, URZ ;  /* 0x000000801a167890 */ /* 0x000fe4000ff3e0ff */
[----:B------:R-:W-:Y:S02]  /*1fb0*/  USEL UR9, URZ, 0x1, UP0 ;  /* 0x00000001ff097887 */ /* 0x000fe40008000000 */
[----:B------:R-:W-:-:S02]  /*1fc0*/  USEL UR5, UR5, URZ, UP0 ;  /* 0x000000ff05057287 */ /* 0x000fc40008000000 */
[----:B------:R-:W-:Y:S02]  /*1fd0*/  UIADD3 UR14, UP0, UPT, UR26, 0x180, URZ ;  /* 0x000001801a0e7890 */ /* 0x000fe4000ff1e0ff */
[----:B------:R-:W-:Y:S01]  /*1fe0*/  ULEA UR8, UR5, UR6, 0x3 ;  /* 0x0000000605087291 */ /* 0x000fe2000f8e18ff */
[----:B------:R-:W-:Y:S01]  /*1ff0*/  LOP3.LUT R12, R12, UR9, RZ, 0x3c, !PT ;  /* 0x000000090c0c7c12 */ /* 0x000fe2000f8e3cff */
[----:B------:R-:W-:Y:S02]  /*2000*/  USHF.L.U32 UR18, UR7, 0x7, URZ ;  /* 0x0000000707127899 */ /* 0x000fe400080006ff */
[----:B------:R-:W-:Y:S01]  /*2010*/  ULOP3.LUT UR17, UR17, 0xfefffff8, URZ, 0xc0, !UPT ;  /* 0xfefffff811117892 */ /* 0x000fe2000f8ec0ff */
[----:B-1----:R-:W-:Y:S01]  /*2020*/  SHF.L.U32 R0, R12, 0x1f, RZ ;  /* 0x0000001f0c007819 */ /* 0x002fe200000006ff */
[----:B------:R-:W-:Y:S02]  /*2030*/  UIADD3 UR16, UPT, UPT, UR6, 0x2400, UR16 ;  /* 0x0000240006107890 */ /* 0x000fe4000fffe010 */
[----:B------:R-:W-:Y:S01]  /*2040*/  UIADD3.X UR23, UPT, UPT, URZ, UR27, URZ, UP1, !UPT ;  /* 0x0000001bff177290 */ /* 0x000fe20008ffe4ff */
[----:B------:R3:W4:Y:S01]  /*2050*/  SYNCS.PHASECHK.TRANS64.TRYWAIT P0, [UR8+0x20], R0 ;  /* 0x00002000ff0075a7 */ /* 0x0007220008001108 */
[----:B------:R-:W-:-:S02]  /*2060*/  ULEA UR8, UR4, UR6, 0xc ;  /* 0x0000000604087291 */ /* 0x000fc4000f8e60ff */
[----:B------:R-:W-:Y:S02]  /*2070*/  UPRMT UR4, URZ, 0x5410, UR21 ;  /* 0x00005410ff047896 */ /* 0x000fe40008000015 */
[----:B------:R-:W-:Y:S02]  /*2080*/  UIADD3 UR8, UPT, UPT, UR8, 0xa400, URZ ;  /* 0x0000a40008087890 */ /* 0x000fe4000fffe0ff */
[----:B------:R-:W-:Y:S01]  /*2090*/  UIADD3.X UR15, UPT, UPT, URZ, UR27, URZ, UP0, !UPT ;  /* 0x0000001bff0f7290 */ /* 0x000fe200087fe4ff */
[----:B------:R-:W-:Y:S01]  /*20a0*/  UMOV UR30, 0x0 ;  /* 0x00000000001e7882 */ /* 0x000fe20000000000 */
[----:B------:R-:W-:Y:S01]  /*20b0*/  UMOV UR31, 0x10000000 ;  /* 0x10000000001f7882 */ /* 0x000fe20000000000 */
[----:B------:R-:W-:Y:S01]  /*20c0*/  UMOV UR19, UR35 ;  /* 0x0000002300137c82 */ /* 0x000fe20008000000 */
[----:B------:R-:W-:Y:S01]  /*20d0*/  UMOV UR20, UR36 ;  /* 0x0000002400147c82 */ /* 0x000fe20008000000 */
[----:B------:R-:W-:Y:S01]  /*20e0*/  UMOV UR12, UR36 ;  /* 0x00000024000c7c82 */ /* 0x000fe20008000000 */
[----:B------:R-:W-:Y:S01]  /*20f0*/  UMOV UR9, UR17 ;  /* 0x0000001100097c82 */ /* 0x000fe20008000000 */
[----:B------:R-:W-:Y:S01]  /*2100*/  UMOV UR10, UR18 ;  /* 0x00000012000a7c82 */ /* 0x000fe20008000000 */
[----:B------:R1:W-:Y:S01]  /*2110*/  UTMALDG.3D.MULTICAST.2CTA [UR16], [UR22], UR4, desc[UR30] ;  /* 0x00001e10160073b4 */ /* 0x0003e20008211804 */
[----:B------:R-:W-:-:S04]  /*2120*/  UIADD3 UR7, UPT, UPT, UR7, 0x1, URZ ;  /* 0x0000000107077890 */ /* 0x000fc8000fffe0ff */
[----:B------:R-:W-:Y:S01]  /*2130*/  UISETP.NE.AND UP0, UPT, UR7, UR13, UPT ;  /* 0x0000000d0700728c */ /* 0x000fe2000bf05270 */
[----:B------:R3:W-:Y:S01]  /*2140*/  UTMALDG.3D.2CTA [UR8], [UR14], desc[UR30] ;  /* 0x00001e080e0075b4 */ /* 0x0007e20008211000 */
[----:B-1----:R-:W-:-:S07]  /*2150*/  UMOV UR4, UR5 ;  /* 0x0000000500047c82 */ /* 0x002fce0008000000 */
[----:B---3--:R-:W-:Y:S05]  /*2160*/  BRA.U UP0, `(.L_x_38) ;  /* 0xfffffffd00447547 */ /* 0x008fea000b83ffff */
.L_x_32:
[C---:B------:R-:W-:Y:S01]  /*2170*/  LEA R3, R11.reuse, UR6, 0x3 ;  /* 0x000000060b037c11 */ /* 0x040fe2000f8e18ff */
[----:B------:R-:W-:Y:S01]  /*2180*/  NOP ;  /* 0x0000000000007918 */ /* 0x000fe20000000000 */
[----:B-1----:R-:W-:Y:S02]  /*2190*/  SHF.L.U32 R0, R10, 0x1f, RZ ;  /* 0x0000001f0a007819 */ /* 0x002fe400000006ff */
[----:B------:R-:W-:Y:S02]  /*21a0*/  LEA R4, R11, UR6, 0x4 ;  /* 0x000000060b047c11 */ /* 0x000fe4000f8e20ff */
[----:B--2-4-:R-:W1:Y:S02]  /*21b0*/  SYNCS.PHASECHK.TRANS64.TRYWAIT P0, [R3+URZ+0x60], R0 ;  /* 0x00006000030075a7 */ /* 0x014e6400080011ff */
[----:B-1----:R-:W-:Y:S05]  /*21c0*/  @!P0 BRA `(.L_x_39) ;  /* 0x0000004c00448947 */ /* 0x002fea0003800000 */
.L_x_116:
[----:B------:R-:W2:Y:S01]  /*21d0*/  LDS.128 R4, [R4+0xf0] ;  /* 0x0000f00004047984 */ /* 0x000ea20000000c00 */
[----:B------:R-:W-:Y:S01]  /*21e0*/  UISETP.GE.AND UP0, UPT, UR40, 0x1, UPT ;  /* 0x000000012800788c */ /* 0x000fe2000bf06270 */
[----:B------:R-:W-:Y:S01]  /*21f0*/  @!PT LDS RZ, [RZ] ;  /* 0x00000000fffff984 */ /* 0x000fe20000000800 */
[----:B------:R-:W-:Y:S01]  /*2200*/  @!PT LDS RZ, [RZ] ;  /* 0x00000000fffff984 */ /* 0x000fe20000000800 */
[----:B------:R-:W-:Y:S01]  /*2210*/  @!PT LDS RZ, [RZ] ;  /* 0x00000000fffff984 */ /* 0x000fe20000000800 */
[----:B------:R-:W-:Y:S01]  /*2220*/  @!PT LDS RZ, [RZ] ;  /* 0x00000000fffff984 */ /* 0x000fe20000000800 */
[----:B------:R3:W-:Y:S06]  /*2230*/  MEMBAR.ALL.CTA ;  /* 0x0000000000007992 */ /* 0x0007ec0000008000 */
[----:B---3--:R-:W3:Y:S01]  /*2240*/  FENCE.VIEW.ASYNC.S ;  /* 0x00000000000073c6 */ /* 0x008ee20000000000 */
[----:B--2---:R-:W-:-:S13]  /*2250*/  LOP3.LUT P0, RZ, R6, 0x1, RZ, 0xc0, !PT ;  /* 0x0000000106ff7812 */ /* 0x004fda000780c0ff */
[----:B---3--:R-:W-:Y:S01]  /*2260*/  VOTEU.ANY UP1, P0 ;  /* 0x0000000000ff7886 */ /* 0x008fe20000020100 */
[----:B------:R-:W-:-:S13]  /*2270*/  PLOP3.LUT P0, PT, PT, PT, UP1, 0x80, 0x8 ;  /* 0x000000000008781c */ /* 0x000fda0003f0f018 */
[----:B-1----:R-:W-:Y:S02]  /*2280*/  @P0 LOP3.LUT R0, R5, 0xffff, RZ, 0xc0, !PT ;  /* 0x0000ffff05000812 */ /* 0x002fe400078ec0ff */
[----:B------:R-:W-:Y:S02]  /*2290*/  @P0 MOV R2, R4 ;  /* 0x0000000400020202 */ /* 0x000fe40000000f00 */
[----:B------:R-:W-:Y:S01]  /*22a0*/  @P0 R2UR UR7, R0 ;  /* 0x00000000000702ca */ /* 0x000fe200000e0000 */
[----:B------:R-:W-:Y:S01]  /*22b0*/  VIADD R0, R3, 0x70 ;  /* 0x0000007003007836 */ /* 0x000fe20000000000 */
[----:B------:R-:W-:Y:S02]  /*22c0*/  @P0 SHF.R.U32.HI R4, RZ, 0x10, R5 ;  /* 0x00000010ff040819 */ /* 0x000fe40000011605 */
[----:B------:R-:W-:Y:S02]  /*22d0*/  @P0 R2UR UR8, R2 ;  /* 0x00000000020802ca */ /* 0x000fe400000e0000 */
[----:B------:R-:W-:-:S02]  /*22e0*/  PRMT R0, RZ, 0x654, R0 ;  /* 0x00000654ff007816 */ /* 0x000fc40000000000 */
[----:B------:R-:W-:Y:S02]  /*22f0*/  @P0 R2UR UR4, R4 ;  /* 0x00000000040402ca */ /* 0x000fe400000e0000 */
[----:B------:R1:W-:Y:S03]  /*2300*/  SYNCS.ARRIVE.TRANS64.RED.A1T0 RZ, [R0+URZ], RZ ;  /* 0x000000ff00ff79a7 */ /* 0x0003e600081004ff */
[----:B------:R-:W-:-:S04]  /*2310*/  @UP1 UMOV UR29, UR7 ;  /* 0x00000007001d1c82 */ /* 0x000fc80008000000 */
[----:B------:R-:W-:-:S04]  /*2320*/  @UP1 UMOV UR37, UR8 ;  /* 0x0000000800251c82 */ /* 0x000fc80008000000 */
[----:B------:R-:W-:Y:S01]  /*2330*/  @UP1 UMOV UR36, UR4 ;  /* 0x0000000400241c82 */ /* 0x000fe20008000000 */
[----:B------:R-:W-:Y:S05]  /*2340*/  BRA.U !UP0, `(.L_x_40) ;  /* 0x0000000108d47547 */ /* 0x000fea000b800000 */
[----:B------:R-:W2:Y:S01]  /*2350*/  LDCU.128 UR12, c[0x0][0xb10] ;  /* 0x00016200ff0c77ac */ /* 0x000ea20008000c00 */
[----:B------:R-:W3:Y:S01]  /*2360*/  LDCU UR30, c[0x0][0xb20] ;  /* 0x00016400ff1e77ac */ /* 0x000ee20008000800 */
[----:B------:R-:W4:Y:S01]  /*2370*/  LDCU UR20, c[0x0][0xb0c] ;  /* 0x00016180ff1477ac */ /* 0x000f220008000800 */
[----:B------:R-:W1:Y:S01]  /*2380*/  LDCU.64 UR10, c[0x0][0xb28] ;  /* 0x00016500ff0a77ac */ /* 0x000e620008000a00 */
[----:B------:R-:W-:Y:S02]  /*2390*/  UISETP.NE.AND UP3, UPT, UR40, 0x1, UPT ;  /* 0x000000012800788c */ /* 0x000fe4000bf65270 */
[----:B--2---:R-:W-:Y:S02]  /*23a0*/  UIMAD.WIDE.U32 UR16, UR38, UR15, URZ ;  /* 0x0000000f261072a5 */ /* 0x004fe4000f8e00ff */
[----:B------:R-:W-:Y:S02]  /*23b0*/  UIMAD.WIDE.U32 UR8, UR39, UR12, URZ ;  /* 0x0000000c270872a5 */ /* 0x000fe4000f8e00ff */
[----:B------:R-:W-:-:S02]  /*23c0*/  UISETP.NE.AND UP0, UPT, UR14, 0x1, UPT ;  /* 0x000000010e00788c */ /* 0x000fc4000bf05270 */
[----:B------:R-:W-:Y:S01]  /*23d0*/  UIMAD.WIDE.U32 UR22, UR29, UR15, URZ ;  /* 0x0000000f1d1672a5 */ /* 0x000fe2000f8e00ff */
[----:B------:R-:W-:Y:S02]  /*23e0*/  UMOV UR16, UR17 ;  /* 0x0000001100107c82 */ /* 0x000fe40008000000 */
[----:B------:R-:W-:Y:S01]  /*23f0*/  UMOV UR8, UR9 ;  /* 0x0000000900087c82 */ /* 0x000fe20008000000 */
[----:B---3--:R-:W-:Y:S02]  /*2400*/  USHF.R.U32.HI UR16, URZ, UR30, UR16 ;  /* 0x0000001eff107299 */ /* 0x008fe40008011610 */
[----:B----4-:R-:W-:Y:S02]  /*2410*/  UISETP.NE.AND UP2, UPT, UR20, 0x1, UPT ;  /* 0x000000011400788c */ /* 0x010fe4000bf45270 */
[----:B------:R-:W-:Y:S02]  /*2420*/  USHF.R.U32.HI UR8, URZ, UR13, UR8 ;  /* 0x0000000dff087299 */ /* 0x000fe40008011608 */
[----:B------:R-:W-:-:S02]  /*2430*/  USEL UR7, UR38, UR16, !UP0 ;  /* 0x0000001026077287 */ /* 0x000fc4000c000000 */
[----:B------:R-:W-:Y:S02]  /*2440*/  USEL UR8, UR39, UR8, !UP2 ;  /* 0x0000000827087287 */ /* 0x000fe4000d000000 */
[----:B-1----:R-:W-:Y:S01]  /*2450*/  UIMAD.WIDE.U32 UR16, UR7, UR10, URZ ;  /* 0x0000000a071072a5 */ /* 0x002fe2000f8e00ff */
[----:B------:R-:W-:Y:S01]  /*2460*/  UMOV UR4, UR23 ;  /* 0x0000001700047c82 */ /* 0x000fe20008000000 */
[----:B------:R-:W-:Y:S02]  /*2470*/  UIMAD.WIDE.U32 UR18, UR37, UR12, URZ ;  /* 0x0000000c251272a5 */ /* 0x000fe4000f8e00ff */
[----:B------:R-:W-:-:S03]  /*2480*/  UIMAD.WIDE.U32 UR22, UR8, UR10, URZ ;  /* 0x0000000a081672a5 */ /* 0x000fc6000f8e00ff */
[----:B------:R-:W-:Y:S01]  /*2490*/  UMOV UR16, UR17 ;  /* 0x0000001100107c82 */ /* 0x000fe20008000000 */
[----:B------:R-:W-:Y:S02]  /*24a0*/  USHF.R.U32.HI UR4, URZ, UR30, UR4 ;  /* 0x0000001eff047299 */ /* 0x000fe40008011604 */
[----:B------:R-:W-:Y:S01]  /*24b0*/  @UP3 USHF.R.U32.HI UR7, URZ, UR11, UR16 ;  /* 0x0000000bff073299 */ /* 0x000fe20008011610 */
[----:B------:R-:W-:Y:S01]  /*24c0*/  UMOV UR18, UR19 ;  /* 0x0000001300127c82 */ /* 0x000fe20008000000 */
[----:B------:R-:W-:Y:S01]  /*24d0*/  UMOV UR22, UR23 ;  /* 0x0000001700167c82 */ /* 0x000fe20008000000 */
[----:B------:R-:W-:Y:S02]  /*24e0*/  USHF.R.U32.HI UR13, URZ, UR13, UR18 ;  /* 0x0000000dff0d7299 */ /* 0x000fe40008011612 */
[----:B------:R-:W-:Y:S02]  /*24f0*/  USEL UR4, UR29, UR4, !UP0 ;  /* 0x000000041d047287 */ /* 0x000fe4000c000000 */
[----:B------:R-:W-:-:S02]  /*2500*/  @UP3 USHF.R.U32.HI UR8, URZ, UR11, UR22 ;  /* 0x0000000bff083299 */ /* 0x000fc40008011616 */
[----:B------:R-:W-:Y:S02]  /*2510*/  UIMAD UR9, UR40, UR7, URZ ;  /* 0x00000007280972a4 */ /* 0x000fe4000f8e02ff */
[----:B------:R-:W-:Y:S02]  /*2520*/  USEL UR7, UR37, UR13, !UP2 ;  /* 0x0000000d25077287 */ /* 0x000fe4000d000000 */
[----:B------:R-:W-:Y:S02]  /*2530*/  UIMAD UR12, UR40, UR8, URZ ;  /* 0x00000008280c72a4 */ /* 0x000fe4000f8e02ff */
[----:B------:R-:W-:Y:S02]  /*2540*/  UISETP.GE.AND UP0, UPT, UR4, UR9, UPT ;  /* 0x000000090400728c */ /* 0x000fe4000bf06270 */
[----:B------:R-:W-:Y:S02]  /*2550*/  UIMAD.WIDE.U32 UR16, UR4, UR10, URZ ;  /* 0x0000000a041072a5 */ /* 0x000fe4000f8e00ff */
[----:B------:R-:W-:-:S02]  /*2560*/  UISETP.GE.OR UP0, UPT, UR7, UR12, UP0 ;  /* 0x0000000c0700728c */ /* 0x000fc40008706670 */
        /* <DEDUP_REMOVED lines=19> */
.L_x_40:
[----:B------:R-:W2:Y:S02]  /*26a0*/  LDCU UR4, c[0x0][0xb30] ;  /* 0x00016600ff0477ac */ /* 0x000ea40008000800 */
[----:B--2---:R-:W-:-:S09]  /*26b0*/  UISETP.NE.AND UP0, UPT, UR4, 0x1, UPT ;  /* 0x000000010400788c */ /* 0x004fd2000bf05270 */
[----:B------:R-:W-:Y:S05]  /*26c0*/  BRA.U UP0, `(.L_x_41) ;  /* 0x0000000100447547 */ /* 0x000fea000b800000 */
[----:B------:R-:W2:Y:S01]  /*26d0*/  LDCU.128 UR12, c[0x0][0xb10] ;  /* 0x00016200ff0c77ac */ /* 0x000ea20008000c00 */
[----:B------:R-:W3:Y:S01]  /*26e0*/  LDCU UR16, c[0x0][0xb0c] ;  /* 0x00016180ff1077ac */ /* 0x000ee20008000800 */
[----:B------:R-:W4:Y:S01]  /*26f0*/  LDCU UR17, c[0x0][0xb20] ;  /* 0x00016400ff1177ac */ /* 0x000f220008000800 */
[----:B--2---:R-:W-:Y:S02]  /*2700*/  UIMAD.WIDE.U32 UR10, UR37, UR12, URZ ;  /* 0x0000000c250a72a5 */ /* 0x004fe4000f8e00ff */
[----:B------:R-:W-:Y:S02]  /*2710*/  UIMAD.WIDE.U32 UR8, UR29, UR15, URZ ;  /* 0x0000000f1d0872a5 */ /* 0x000fe4000f8e00ff */
[----:B---3--:R-:W-:Y:S02]  /*2720*/  UISETP.NE.AND UP2, UPT, UR16, 0x1, UPT ;  /* 0x000000011000788c */ /* 0x008fe4000bf45270 */
[----:B------:R-:W-:Y:S01]  /*2730*/  UISETP.NE.AND UP0, UPT, UR14, 0x1, UPT ;  /* 0x000000010e00788c */ /* 0x000fe2000bf05270 */
[----:B------:R-:W-:-:S02]  /*2740*/  UMOV UR7, UR11 ;  /* 0x0000000b00077c82 */ /* 0x000fc40008000000 */
[----:B------:R-:W-:Y:S01]  /*2750*/  UMOV UR4, UR9 ;  /* 0x0000000900047c82 */ /* 0x000fe20008000000 */
[----:B------:R-:W-:Y:S02]  /*2760*/  USHF.R.U32.HI UR7, URZ, UR13, UR7 ;  /* 0x0000000dff077299 */ /* 0x000fe40008011607 */
[----:B----4-:R-:W-:Y:S02]  /*2770*/  USHF.R.U32.HI UR4, URZ, UR17, UR4 ;  /* 0x00000011ff047299 */ /* 0x010fe40008011604 */
[----:B------:R-:W-:Y:S02]  /*2780*/  USEL UR7, UR37, UR7, !UP2 ;  /* 0x0000000725077287 */ /* 0x000fe4000d000000 */
[----:B------:R-:W-:-:S04]  /*2790*/  USEL UR4, UR29, UR4, !UP0 ;  /* 0x000000041d047287 */ /* 0x000fc8000c000000 */
[----:B------:R-:W-:Y:S02]  /*27a0*/  UIADD3 UR8, UPT, UPT, UR7, -UR4, URZ ;  /* 0x8000000407087290 */ /* 0x000fe4000fffe0ff */
[----:B------:R-:W-:Y:S02]  /*27b0*/  UIADD3 UR4, UPT, UPT, -UR7, UR4, URZ ;  /* 0x0000000407047290 */ /* 0x000fe4000fffe1ff */
[----:B------:R-:W-:Y:S02]  /*27c0*/  UIMAD UR29, UR8, UR14, UR29 ;  /* 0x0000000e081d72a4 */ /* 0x000fe4000f8e021d */
[----:B------:R-:W-:-:S12]  /*27d0*/  UIMAD UR37, UR4, UR16, UR37 ;  /* 0x00000010042572a4 */ /* 0x000fd8000f8e0225 */
.L_x_41:
[----:B------:R-:W-:Y:S01]  /*27e0*/  VIADD R11, R11, 0x1 ;  /* 0x000000010b0b7836 */ /* 0x000fe20000000000 */
[----:B------:R-:W-:Y:S01]  /*27f0*/  PLOP3.LUT P1, PT, PT, PT, PT, 0x80, 0x8 ;  /* 0x000000000008781c */ /* 0x000fe20003f2f070 */
[----:B------:R-:W-:Y:S02]  /*2800*/  UIADD3 UR45, UPT, UPT, UR37, UR60, URZ ;  /* 0x0000003c252d7290 */ /* 0x000fe4000fffe0ff */
[----:B------:R-:W-:Y:S01]  /*2810*/  UIADD3 UR46, UPT, UPT, UR29, UR57, URZ ;  /* 0x000000391d2e7290 */ /* 0x000fe2000fffe0ff */
[----:B------:R-:W-:-:S04]  /*2820*/  ISETP.NE.AND P0, PT, R11, 0x2, PT ;  /* 0x000000020b00780c */ /* 0x000fc80003f05270 */
[----:B-1----:R-:W-:Y:S02]  /*2830*/  SEL R0, RZ, 0x1, P0 ;  /* 0x00000001ff007807 */ /* 0x002fe40000000000 */
[----:B------:R-:W-:Y:S02]  /*2840*/  SEL R11, R11, RZ, P0 ;  /* 0x000000ff0b0b7207 */ /* 0x000fe40000000000 */
[----:B------:R-:W-:Y:S01]  /*2850*/  LOP3.LUT R10, R10, R0, RZ, 0x3c, !PT ;  /* 0x000000000a0a7212 */ /* 0x000fe200078e3cff */
[----:B------:R-:W-:Y:S06]  /*2860*/  BRA.U UP1, `(.L_x_42) ;  /* 0xfffffff1012c7547 */ /* 0x000fec000b83ffff */
[----:B------:R-:W-:Y:S01]  /*2870*/  UIADD3 UR7, UPT, UPT, UR6, 0x20, URZ ;  /* 0x0000002006077890 */ /* 0x000fe2000fffe0ff */
[----:B------:R-:W-:-:S03]  /*2880*/  SHF.L.U32 R2, R12, 0x1f, RZ ;  /* 0x0000001f0c027819 */ /* 0x000fc600000006ff */
[----:B------:R-:W-:-:S09]  /*2890*/  ULEA UR4, UR5, UR7, 0x3 ;  /* 0x0000000705047291 */ /* 0x000fd2000f8e18ff */
[----:B------:R-:W1:Y:S02]  /*28a0*/  SYNCS.PHASECHK.TRANS64.TRYWAIT P0, [UR4], R2 ;  /* 0x00000002ff0075a7 */ /* 0x000e640008001104 */
[----:B-1----:R-:W-:Y:S05]  /*28b0*/  @!P0 BRA `(.L_x_43) ;  /* 0x00000044009c8947 */ /* 0x002fea0003800000 */
.L_x_118:
[----:B------:R-:W-:-:S04]  /*28c0*/  UIADD3 UR4, UPT, UPT, UR5, 0x1, URZ ;  /* 0x0000000105047890 */ /* 0x000fc8000fffe0ff */
[----:B------:R-:W-:-:S04]  /*28d0*/  UISETP.NE.AND UP0, UPT, UR4, 0x4, UPT ;  /* 0x000000040400788c */ /* 0x000fc8000bf05270 */
[----:B------:R-:W-:Y:S02]  /*28e0*/  USEL UR6, URZ, 0x1, UP0 ;  /* 0x00000001ff067887 */ /* 0x000fe40008000000 */
[----:B------:R-:W-:-:S04]  /*28f0*/  USEL UR4, UR4, URZ, UP0 ;  /* 0x000000ff04047287 */ /* 0x000fc80008000000 */
[----:B------:R-:W-:Y:S01]  /*2900*/  ULEA UR5, UR4, UR7, 0x3 ;  /* 0x0000000704057291 */ /* 0x000fe2000f8e18ff */
[----:B-1----:R-:W-:-:S04]  /*2910*/  LOP3.LUT R2, R12, UR6, RZ, 0x3c, !PT ;  /* 0x000000060c027c12 */ /* 0x002fc8000f8e3cff */
[----:B------:R-:W-:-:S04]  /*2920*/  SHF.L.U32 R3, R2, 0x1f, RZ ;  /* 0x0000001f02037819 */ /* 0x000fc800000006ff */
[----:B------:R-:W1:Y:S02]  /*2930*/  SYNCS.PHASECHK.TRANS64.TRYWAIT P0, [UR5], R3 ;  /* 0x00000003ff0075a7 */ /* 0x000e640008001105 */
[----:B-1----:R-:W-:Y:S05]  /*2940*/  @!P0 BRA `(.L_x_44) ;  /* 0x0000004400908947 */ /* 0x002fea0003800000 */
.L_x_120:
[----:B------:R-:W-:-:S04]  /*2950*/  UIADD3 UR4, UPT, UPT, UR4, 0x1, URZ ;  /* 0x0000000104047890 */ /* 0x000fc8000fffe0ff */
[----:B------:R-:W-:-:S04]  /*2960*/  UISETP.NE.AND UP0, UPT, UR4, 0x4, UPT ;  /* 0x000000040400788c */ /* 0x000fc8000bf05270 */
[----:B------:R-:W-:Y:S02]  /*2970*/  USEL UR6, URZ, 0x1, UP0 ;  /* 0x00000001ff067887 */ /* 0x000fe40008000000 */
[----:B------:R-:W-:-:S04]  /*2980*/  USEL UR4, UR4, URZ, UP0 ;  /* 0x000000ff04047287 */ /* 0x000fc80008000000 */
[----:B------:R-:W-:Y:S01]  /*2990*/  ULEA UR5, UR4, UR7, 0x3 ;  /* 0x0000000704057291 */ /* 0x000fe2000f8e18ff */
[----:B------:R-:W-:-:S04]  /*29a0*/  LOP3.LUT R2, R2, UR6, RZ, 0x3c, !PT ;  /* 0x0000000602027c12 */ /* 0x000fc8000f8e3cff */
[----:B-1----:R-:W-:-:S04]  /*29b0*/  SHF.L.U32 R3, R2, 0x1f, RZ ;  /* 0x0000001f02037819 */ /* 0x002fc800000006ff */
[----:B------:R-:W1:Y:S02]  /*29c0*/  SYNCS.PHASECHK.TRANS64.TRYWAIT P0, [UR5], R3 ;  /* 0x00000003ff0075a7 */ /* 0x000e640008001105 */
[----:B-1----:R-:W-:Y:S05]  /*29d0*/  @!P0 BRA `(.L_x_45) ;  /* 0x0000004400848947 */ /* 0x002fea0003800000 */
.L_x_122:
[----:B------:R-:W-:-:S04]  /*29e0*/  UIADD3 UR4, UPT, UPT, UR4, 0x1, URZ ;  /* 0x0000000104047890 */ /* 0x000fc8000fffe0ff */
[----:B------:R-:W-:-:S04]  /*29f0*/  UISETP.NE.AND UP0, UPT, UR4, 0x4, UPT ;  /* 0x000000040400788c */ /* 0x000fc8000bf05270 */
[----:B------:R-:W-:Y:S02]  /*2a00*/  USEL UR5, URZ, 0x1, UP0 ;  /* 0x00000001ff057887 */ /* 0x000fe40008000000 */
[----:B------:R-:W-:-:S04]  /*2a10*/  USEL UR4, UR4, URZ, UP0 ;  /* 0x000000ff04047287 */ /* 0x000fc80008000000 */
[----:B------:R-:W-:Y:S01]  /*2a20*/  ULEA UR4, UR4, UR7, 0x3 ;  /* 0x0000000704047291 */ /* 0x000fe2000f8e18ff */
[----:B------:R-:W-:-:S04]  /*2a30*/  LOP3.LUT R2, R2, UR5, RZ, 0x3c, !PT ;  /* 0x0000000502027c12 */ /* 0x000fc8000f8e3cff */
[----:B------:R-:W-:Y:S01]  /*2a40*/  SHF.L.U32 R2, R2, 0x1f, RZ ;  /* 0x0000001f02027819 */ /* 0x000fe200000006ff */
[----:B-1----:R-:W-:-:S07]  /*2a50*/  IMAD.U32 R0, RZ, RZ, UR4 ;  /* 0x00000004ff007e24 */ /* 0x002fce000f8e00ff */
.L_x_46:
[----:B-1----:R1:W2:Y:S02]  /*2a60*/  SYNCS.PHASECHK.TRANS64.TRYWAIT P0, [R0+URZ], R2 ;  /* 0x00000002000075a7 */ /* 0x0022a400080011ff */
[----:B--2---:R-:W-:Y:S05]  /*2a70*/  @!P0 NANOSLEEP.SYNCS 0x989680 ;  /* 0x009896800000895d */ /* 0x004fea0003900000 */
[----:B------:R-:W2:Y:S02]  /*2a80*/  @!P0 SYNCS.PHASECHK.TRANS64 P0, [R0+URZ], R2 ;  /* 0x00000002000085a7 */ /* 0x000ea400080010ff */
[----:B--2---:R-:W-:Y:S05]  /*2a90*/  @P0 EXIT ;  /* 0x000000000000094d */ /* 0x004fea0003800000 */
[----:B------:R-:W-:Y:S05]  /*2aa0*/  BRA `(.L_x_46) ;  /* 0xfffffffc00ec7947 */ /* 0x000fea000383ffff */
.L_x_22:
[----:B------:R-:W-:-:S04]  /*2ab0*/  UISETP.NE.AND UP0, UPT, UR55, URZ, UPT ;  /* 0x000000ff3700728c */ /* 0x000fc8000bf05270 */
[----:B------:R-:W-:-:S09]  /*2ac0*/  UISETP.NE.OR UP0, UPT, UR18, 0x1, UP0 ;  /* 0x000000011200788c */ /* 0x000fd20008705670 */
[----:B------:R-:W-:Y:S05]  /*2ad0*/  BRA.U UP0, `(.L_x_47) ;  /* 0x0000000500487547 */ /* 0x000fea000b800000 */
[----:B------:R-:W-:Y:S01]  /*2ae0*/  ISETP.GE.U32.AND P2, PT, R0, 0x4, PT ;  /* 0x000000040000780c */ /* 0x000fe20003f46070 */
[----:B------:R-:W-:Y:S01]  /*2af0*/  IMAD.MOV.U32 R12, RZ, RZ, 0x1 ;  /* 0x00000001ff0c7424 */ /* 0x000fe200078e00ff */
[----:B------:R-:W-:Y:S02]  /*2b00*/  CS2R R10, SRZ ;  /* 0x00000000000a7805 */ /* 0x000fe4000001ff00 */
[----:B------:R-:W-:Y:S01]  /*2b10*/  CS2R R8, SRZ ;  /* 0x0000000000087805 */ /* 0x000fe2000001ff00 */
[----:B------:R-:W-:Y:S01]  /*2b20*/  UMOV UR6, 0x400 ;  /* 0x0000040000067882 */ /* 0x000fe20000000000 */
[----:B------:R-:W-:Y:S01]  /*2b30*/  UMOV UR5, URZ ;  /* 0x000000ff00057c82 */ /* 0x000fe20008000000 */
[----:B------:R-:W-:-:S12]  /*2b40*/  ULEA UR6, UR55, UR6, 0x18 ;  /* 0x0000000637067291 */ /* 0x000fd8000f8ec0ff */
.L_x_51:
[----:B------:R-:W-:Y:S02]  /*2b50*/  LEA R2, R8, UR6, 0x3 ;  /* 0x0000000608027c11 */ /* 0x000fe4000f8e18ff */
[----:B------:R-:W-:-:S03]  /*2b60*/  SHF.L.U32 R4, R9, 0x1f, RZ ;  /* 0x0000001f09047819 */ /* 0x000fc600000006ff */
[----:B------:R-:W-:Y:S01]  /*2b70*/  VIADD R5, R2, 0xd0 ;  /* 0x000000d002057836 */ /* 0x000fe20000000000 */
[----:B------:R-:W1:Y:S02]  /*2b80*/  SYNCS.PHASECHK.TRANS64.TRYWAIT P0, [R2+URZ+0xc0], R4 ;  /* 0x0000c004020075a7 */ /* 0x000e6400080011ff */
[----:B-1----:R-:W-:Y:S05]  /*2b90*/  @!P0 BRA `(.L_x_48) ;  /* 0x00000044002c8947 */ /* 0x002fea0003800000 */
.L_x_123:
[----:B------:R-:W-:Y:S01]  /*2ba0*/  ULEA UR4, UR5, UR6, 0x3 ;  /* 0x0000000605047291 */ /* 0x000fe2000f8e18ff */
[----:B-1----:R-:W-:Y:S01]  /*2bb0*/  PRMT R2, RZ, 0x654, R5 ;  /* 0x00000654ff027816 */ /* 0x002fe20000000005 */
[----:B------:R-:W-:Y:S01]  /*2bc0*/  @!P2 IMAD.MOV.U32 R4, RZ, RZ, 0x10 ;  /* 0x00000010ff04a424 */ /* 0x000fe200078e00ff */
[----:B------:R-:W-:Y:S01]  /*2bd0*/  SHF.L.U32 R5, R12, 0x1f, RZ ;  /* 0x0000001f0c057819 */ /* 0x000fe200000006ff */
[----:B------:R-:W-:Y:S01]  /*2be0*/  UIADD3 UR7, UPT, UPT, UR4, 0x60, URZ ;  /* 0x0000006004077890 */ /* 0x000fe2000fffe0ff */
[----:B------:R1:W-:Y:S05]  /*2bf0*/  SYNCS.ARRIVE.TRANS64.RED.A1T0 RZ, [R2+URZ], RZ ;  /* 0x000000ff02ff79a7 */ /* 0x0003ea00081004ff */
[----:B------:R-:W-:Y:S01]  /*2c00*/  IMAD.U32 R6, RZ, RZ, UR7 ;  /* 0x00000007ff067e24 */ /* 0x000fe2000f8e00ff */
[----:B------:R-:W2:Y:S04]  /*2c10*/  SYNCS.PHASECHK.TRANS64.TRYWAIT P0, [UR4+0x70], R5 ;  /* 0x00007005ff0075a7 */ /* 0x000ea80008001104 */
[----:B------:R-:W-:Y:S01]  /*2c20*/  PRMT R6, R0, 0x654, R6 ;  /* 0x0000065400067816 */ /* 0x000fe20000000006 */
[----:B-12---:R-:W-:Y:S06]  /*2c30*/  @!P0 BRA `(.L_x_49) ;  /* 0x0000004400188947 */ /* 0x006fec0003800000 */
.L_x_125:
[----:B------:R-:W-:Y:S01]  /*2c40*/  ULEA UR8, UR5, UR6, 0x4 ;  /* 0x0000000605087291 */ /* 0x000fe2000f8e20ff */
[----:B------:R-:W-:Y:S01]  /*2c50*/  SEL R3, R6, R3, !P2 ;  /* 0x0000000306037207 */ /* 0x000fe20005000000 */
[----:B------:R-:W-:Y:S01]  /*2c60*/  UIADD3 UR9, UPT, UPT, UR4, 0x60, URZ ;  /* 0x0000006004097890 */ /* 0x000fe2000fffe0ff */
[----:B-1----:R-:W-:Y:S01]  /*2c70*/  LEA R2, R11, UR6, 0x3 ;  /* 0x000000060b027c11 */ /* 0x002fe2000f8e18ff */
[----:B------:R-:W-:Y:S01]  /*2c80*/  UIADD3 UR8, UPT, UPT, UR8, 0xf0, URZ ;  /* 0x000000f008087890 */ /* 0x000fe2000fffe0ff */
[----:B------:R1:W-:Y:S01]  /*2c90*/  @!P2 SYNCS.ARRIVE.TRANS64.RED RZ, [R3+URZ], R4 ;  /* 0x0000000403ffa9a7 */ /* 0x0003e200080004ff */
[----:B------:R-:W-:Y:S01]  /*2ca0*/  UIADD3 UR4, UPT, UPT, UR5, 0x1, URZ ;  /* 0x0000000105047890 */ /* 0x000fe2000fffe0ff */
[----:B------:R-:W-:-:S03]  /*2cb0*/  VIADD R8, R8, 0x1 ;  /* 0x0000000108087836 */ /* 0x000fc60000000000 */
[----:B------:R-:W-:Y:S02]  /*2cc0*/  UISETP.NE.AND UP0, UPT, UR4, 0x2, UPT ;  /* 0x000000020400788c */ /* 0x000fe4000bf05270 */
[----:B------:R-:W-:Y:S01]  /*2cd0*/  ISETP.NE.AND P0, PT, R8, 0x2, PT ;  /* 0x000000020800780c */ /* 0x000fe20003f05270 */
[----:B------:R-:W-:Y:S06]  /*2ce0*/  UGETNEXTWORKID.BROADCAST [UR8], [UR9] ;  /* 0x00000000080073ca */ /* 0x000fec0008000100 */
[----:B------:R-:W-:Y:S02]  /*2cf0*/  USEL UR7, URZ, 0x1, UP0 ;  /* 0x00000001ff077887 */ /* 0x000fe40008000000 */
[----:B------:R-:W-:-:S04]  /*2d00*/  USEL UR5, UR4, URZ, UP0 ;  /* 0x000000ff04057287 */ /* 0x000fc80008000000 */
[----:B------:R-:W-:Y:S02]  /*2d10*/  LOP3.LUT R12, R12, UR7, RZ, 0x3c, !PT ;  /* 0x000000070c0c7c12 */ /* 0x000fe4000f8e3cff */
[----:B-1----:R-:W-:-:S04]  /*2d20*/  SHF.L.U32 R4, R10, 0x1f, RZ ;  /* 0x0000001f0a047819 */ /* 0x002fc800000006ff */
[----:B------:R-:W1:Y:S02]  /*2d30*/  SYNCS.PHASECHK.TRANS64.TRYWAIT P1, [R2+URZ+0x60], R4 ;  /* 0x00006004020075a7 */ /* 0x000e6400080211ff */
[----:B-1----:R-:W-:Y:S05]  /*2d40*/  @!P1 BRA `(.L_x_50) ;  /* 0x0000004000ec9947 */ /* 0x002fea0003800000 */
.L_x_126:
[C---:B-1----:R-:W-:Y:S01]  /*2d50*/  LEA R4, R11.reuse, UR6, 0x4 ;  /* 0x000000060b047c11 */ /* 0x042fe2000f8e20ff */
[----:B------:R-:W-:Y:S01]  /*2d60*/  VIADD R2, R2, 0x70 ;  /* 0x0000007002027836 */ /* 0x000fe20000000000 */
[----:B------:R-:W-:Y:S01]  /*2d70*/  SEL R8, R8, RZ, P0 ;  /* 0x000000ff08087207 */ /* 0x000fe20000000000 */
[----:B------:R-:W-:-:S03]  /*2d80*/  VIADD R11, R11, 0x1 ;  /* 0x000000010b0b7836 */ /* 0x000fc60000000000 */
[----:B------:R-:W1:Y:S01]  /*2d90*/  LDS.128 R4, [R4+0xf0] ;  /* 0x0000f00004047984 */ /* 0x000e620000000c00 */
[----:B------:R-:W-:Y:S02]  /*2da0*/  PRMT R2, RZ, 0x654, R2 ;  /* 0x00000654ff027816 */ /* 0x000fe40000000002 */
[C---:B------:R-:W-:Y:S01]  /*2db0*/  ISETP.NE.AND P1, PT, R11.reuse, 0x2, PT ;  /* 0x000000020b00780c */ /* 0x040fe20003f25270 */
[----:B------:R-:W-:Y:S01]  /*2dc0*/  @!PT LDS RZ, [RZ] ;  /* 0x00000000fffff984 */ /* 0x000fe20000000800 */
[----:B------:R-:W-:Y:S01]  /*2dd0*/  @!PT LDS RZ, [RZ] ;  /* 0x00000000fffff984 */ /* 0x000fe20000000800 */
[----:B------:R-:W-:Y:S01]  /*2de0*/  @!PT LDS RZ, [RZ] ;  /* 0x00000000fffff984 */ /* 0x000fe20000000800 */
[----:B------:R-:W-:Y:S01]  /*2df0*/  @!PT LDS RZ, [RZ] ;  /* 0x00000000fffff984 */ /* 0x000fe20000000800 */
[----:B------:R2:W-:Y:S06]  /*2e00*/  MEMBAR.ALL.CTA ;  /* 0x0000000000007992 */ /* 0x0005ec0000008000 */
[----:B--2---:R-:W2:Y:S01]  /*2e10*/  FENCE.VIEW.ASYNC.S ;  /* 0x00000000000073c6 */ /* 0x004ea20000000000 */
[----:B------:R-:W-:Y:S01]  /*2e20*/  SEL R11, R11, RZ, P1 ;  /* 0x000000ff0b0b7207 */ /* 0x000fe20000800000 */
[----:B--2---:R2:W-:Y:S01]  /*2e30*/  SYNCS.ARRIVE.TRANS64.RED.A1T0 RZ, [R2+URZ], RZ ;  /* 0x000000ff02ff79a7 */ /* 0x0045e200081004ff */
[----:B-1----:R-:W-:-:S02]  /*2e40*/  LOP3.LUT P3, RZ, R6, 0x1, RZ, 0xc0, !PT ;  /* 0x0000000106ff7812 */ /* 0x002fc4000786c0ff */
[----:B------:R-:W-:-:S04]  /*2e50*/  SEL R4, RZ, 0x1, P1 ;  /* 0x00000001ff047807 */ /* 0x000fc80000800000 */
[----:B------:R-:W-:Y:S02]  /*2e60*/  LOP3.LUT R10, R10, R4, RZ, 0x3c, !PT ;  /* 0x000000040a0a7212 */ /* 0x000fe400078e3cff */
[----:B--2---:R-:W-:-:S04]  /*2e70*/  SEL R2, RZ, 0x1, P0 ;  /* 0x00000001ff027807 */ /* 0x004fc80000000000 */
[----:B------:R-:W-:Y:S01]  /*2e80*/  LOP3.LUT R9, R9, R2, RZ, 0x3c, !PT ;  /* 0x0000000209097212 */ /* 0x000fe200078e3cff */
[----:B------:R-:W-:Y:S06]  /*2e90*/  @P3 BRA `(.L_x_51) ;  /* 0xfffffffc002c3947 */ /* 0x000fec000383ffff */
[----:B------:R-:W-:Y:S01]  /*2ea0*/  ULEA UR4, UR5, UR6, 0x3 ;  /* 0x0000000605047291 */ /* 0x000fe2000f8e18ff */
[----:B------:R-:W-:-:S08]  /*2eb0*/  SHF.L.U32 R2, R12, 0x1f, RZ ;  /* 0x0000001f0c027819 */ /* 0x000fd000000006ff */
[----:B------:R-:W1:Y:S02]  /*2ec0*/  SYNCS.PHASECHK.TRANS64 P0, [UR4+0x70], R2 ;  /* 0x00007002ff0075a7 */ /* 0x000e640008001004 */
[----:B-1----:R-:W-:Y:S05]  /*2ed0*/  @P0 BRA `(.L_x_52) ;  /* 0x0000000000080947 */ /* 0x002fea0003800000 */
[----:B------:R-:W1:Y:S02]  /*2ee0*/  SYNCS.PHASECHK.TRANS64.TRYWAIT P0, [UR4+0x70], R2 ;  /* 0x00007002ff0075a7 */ /* 0x000e640008001104 */
[----:B-1----:R-:W-:Y:S05]  /*2ef0*/  @!P0 BRA `(.L_x_53) ;  /* 0x0000004000948947 */ /* 0x002fea0003800000 */
.L_x_52:
[----:B------:R-:W-:-:S04]  /*2f00*/  UIADD3 UR7, UPT, UPT, UR5, 0x1, URZ ;  /* 0x0000000105077890 */ /* 0x000fc8000fffe0ff */
[----:B------:R-:W-:-:S04]  /*2f10*/  UISETP.NE.AND UP0, UPT, UR7, 0x2, UPT ;  /* 0x000000020700788c */ /* 0x000fc8000bf05270 */
[----:B------:R-:W-:Y:S02]  /*2f20*/  USEL UR8, URZ, 0x1, UP0 ;  /* 0x00000001ff087887 */ /* 0x000fe40008000000 */
[----:B------:R-:W-:-:S04]  /*2f30*/  USEL UR7, UR7, URZ, UP0 ;  /* 0x000000ff07077287 */ /* 0x000fc80008000000 */
[----:B------:R-:W-:Y:S01]  /*2f40*/  ULEA UR7, UR7, UR6, 0x3 ;  /* 0x0000000607077291 */ /* 0x000fe2000f8e18ff */
[----:B-1----:R-:W-:-:S04]  /*2f50*/  LOP3.LUT R2, R12, UR8, RZ, 0x3c, !PT ;  /* 0x000000080c027c12 */ /* 0x002fc8000f8e3cff */
[----:B------:R-:W-:-:S04]  /*2f60*/  SHF.L.U32 R0, R2, 0x1f, RZ ;  /* 0x0000001f02007819 */ /* 0x000fc800000006ff */
[----:B------:R-:W1:Y:S02]  /*2f70*/  SYNCS.PHASECHK.TRANS64 P0, [UR7+0x70], R0 ;  /* 0x00007000ff0075a7 */ /* 0x000e640008001007 */
[----:B-1----:R-:W-:Y:S05]  /*2f80*/  @P0 EXIT ;  /* 0x000000000000094d */ /* 0x002fea0003800000 */
[----:B------:R-:W-:Y:S02]  /*2f90*/  SHF.L.U32 R2, R2, 0x1f, RZ ;  /* 0x0000001f02027819 */ /* 0x000fe400000006ff */
[----:B------:R-:W-:-:S07]  /*2fa0*/  MOV R0, UR7 ;  /* 0x0000000700007c02 */ /* 0x000fce0008000f00 */
.L_x_54:
[----:B-1----:R1:W2:Y:S02]  /*2fb0*/  SYNCS.PHASECHK.TRANS64.TRYWAIT P0, [R0+URZ+0x70], R2 ;  /* 0x00007002000075a7 */ /* 0x0022a400080011ff */
[----:B--2---:R-:W-:Y:S05]  /*2fc0*/  @!P0 NANOSLEEP.SYNCS 0x989680 ;  /* 0x009896800000895d */ /* 0x004fea0003900000 */
[----:B------:R-:W2:Y:S02]  /*2fd0*/  @!P0 SYNCS.PHASECHK.TRANS64 P0, [R0+URZ+0x70], R2 ;  /* 0x00007002000085a7 */ /* 0x000ea400080010ff */
[----:B--2---:R-:W-:Y:S05]  /*2fe0*/  @P0 EXIT ;  /* 0x000000000000094d */ /* 0x004fea0003800000 */
[----:B------:R-:W-:Y:S05]  /*2ff0*/  BRA `(.L_x_54) ;  /* 0xfffffffc00ec7947 */ /* 0x000fea000383ffff */
.L_x_47:
[----:B------:R-:W-:Y:S05]  /*3000*/  BRA.U UP4, `(.L_x_55) ;  /* 0x0000001104d87547 */ /* 0x000fea000b800000 */
[----:B------:R-:W-:Y:S01]  /*3010*/  UMOV UR4, 0x40 ;  /* 0x0000004000047882 */ /* 0x000fe20000000000 */
[----:B------:R-:W-:Y:S01]  /*3020*/  NOP ;  /* 0x0000000000007918 */ /* 0x000fe20000000000 */
[----:B------:R-:W-:Y:S01]  /*3030*/  ULEA UR5, UR55, UR4, 0x18 ;  /* 0x0000000437057291 */ /* 0x000fe2000f8ec0ff */
[----:B------:R-:W-:Y:S02]  /*3040*/  UMOV UR6, 0x400 ;  /* 0x0000040000067882 */ /* 0x000fe40000000000 */
[----:B------:R-:W-:-:S06]  /*3050*/  ULEA UR6, UR55, UR6, 0x18 ;  /* 0x0000000637067291 */ /* 0x000fcc000f8ec0ff */
[----:B------:R-:W1:Y:S02]  /*3060*/  LDS.U8 R0, [UR5+0x1c] ;  /* 0x00001c05ff007984 */ /* 0x000e640008000000 */
[----:B-1----:R-:W-:-:S13]  /*3070*/  ISETP.NE.AND P0, PT, R0, RZ, PT ;  /* 0x000000ff0000720c */ /* 0x002fda0003f05270 */
[----:B------:R-:W-:Y:S05]  /*3080*/  @P0 BRA `(.L_x_56) ;  /* 0x0000000400080947 */ /* 0x000fea0003800000 */
[----:B------:R-:W-:Y:S02]  /*3090*/  UISETP.NE.U32.AND UP1, UPT, UR47, 0x1, UPT ;  /* 0x000000012f00788c */ /* 0x000fe4000bf25070 */
[----:B------:R-:W-:-:S07]  /*30a0*/  UIADD3 UR7, UPT, UPT, UR5, 0x8, URZ ;  /* 0x0000000805077890 */ /* 0x000fce000fffe0ff */
[----:B------:R-:W-:Y:S05]  /*30b0*/  BRA.U !UP1, `(.L_x_57) ;  /* 0x00000001099c7547 */ /* 0x000fea000b800000 */
[----:B------:R-:W-:Y:S01]  /*30c0*/  ELECT P0, URZ, PT ;  /* 0x0000000000ff782f */ /* 0x000fe20003800000 */
[----:B------:R-:W-:-:S12]  /*30d0*/  BSSY B0, `(.L_x_57) ;  /* 0x0000025000007945 */ /* 0x000fd80003800000 */
[----:B------:R-:W-:Y:S05]  /*30e0*/  @!P0 BRA `(.L_x_58) ;  /* 0x00000000008c8947 */ /* 0x000fea0003800000 */
[----:B------:R-:W-:-:S05]  /*30f0*/  UMOV UR4, 0x10 ;  /* 0x0000001000047882 */ /* 0x000fca0000000000 */
[----:B------:R-:W-:Y:S04]  /*3100*/  DEPBAR.LE SB1, 0x36 ;  /* 0x00009d800000791a */ /* 0x000fe80000000000 */
[----:B------:R-:W1:Y:S02]  /*3110*/  UTCATOMSWS.2CTA.FIND_AND_SET.ALIGN UP0, UR4, UR4 ;  /* 0x00000004000475e3 */ /* 0x000e640008200800 */
[----:B-1----:R-:W-:Y:S01]  /*3120*/  MOV R10, UR4 ;  /* 0x00000004000a7c02 */ /* 0x002fe20008000f00 */
[----:B------:R-:W-:Y:S06]  /*3130*/  BRA.U UP0, `(.L_x_59) ;  /* 0x0000000100187547 */ /* 0x000fec000b800000 */
.L_x_60:
[----:B------:R-:W-:Y:S05]  /*3140*/  NANOSLEEP 0x64 ;  /* 0x000000640000795d */ /* 0x000fea0003800000 */
[----:B------:R-:W-:-:S05]  /*3150*/  UMOV UR4, 0x10 ;  /* 0x0000001000047882 */ /* 0x000fca0000000000 */
[----:B------:R-:W-:Y:S04]  /*3160*/  DEPBAR.LE SB1, 0x36 ;  /* 0x00009d800000791a */ /* 0x000fe80000000000 */
[----:B------:R-:W1:Y:S02]  /*3170*/  UTCATOMSWS.2CTA.FIND_AND_SET.ALIGN UP0, UR4, UR4 ;  /* 0x00000004000475e3 */ /* 0x000e640008200800 */
[----:B-1----:R-:W-:Y:S01]  /*3180*/  MOV R10, UR4 ;  /* 0x00000004000a7c02 */ /* 0x002fe20008000f00 */
[----:B------:R-:W-:Y:S05]  /*3190*/  BRA.U !UP0, `(.L_x_60) ;  /* 0xfffffffd08e87547 */ /* 0x000fea000b83ffff */
.L_x_59:
[----:B------:R-:W1:Y:S01]  /*31a0*/  LDS R6, [UR5+0x10] ;  /* 0x00001005ff067984 */ /* 0x000e620008000800 */
[----:B------:R-:W-:Y:S01]  /*31b0*/  IMAD.U32 R0, RZ, RZ, UR6 ;  /* 0x00000006ff007e24 */ /* 0x000fe2000f8e00ff */
[----:B------:R-:W-:-:S03]  /*31c0*/  MOV R4, UR48 ;  /* 0x0000003000047c02 */ /* 0x000fc60008000f00 */
[----:B------:R-:W-:Y:S01]  /*31d0*/  VIADD R0, R0, 0x110 ;  /* 0x0000011000007836 */ /* 0x000fe20000000000 */
[----:B-1----:R-:W-:-:S04]  /*31e0*/  SHF.L.U32 R6, R6, 0x1f, RZ ;  /* 0x0000001f06067819 */ /* 0x002fc800000006ff */
[----:B------:R-:W1:Y:S02]  /*31f0*/  SYNCS.PHASECHK.TRANS64.TRYWAIT P0, [UR5+0x8], R6 ;  /* 0x00000806ff0075a7 */ /* 0x000e640008001105 */
[----:B-1----:R-:W-:Y:S05]  /*3200*/  @P0 BRA `(.L_x_61) ;  /* 0x0000000000080947 */ /* 0x002fea0003800000 */
[----:B------:R-:W1:Y:S02]  /*3210*/  SYNCS.PHASECHK.TRANS64.TRYWAIT P0, [UR5+0x8], R6 ;  /* 0x00000806ff0075a7 */ /* 0x000e640008001105 */
[----:B-1----:R-:W-:Y:S05]  /*3220*/  @!P0 BRA `(.L_x_62) ;  /* 0x0000003c00e08947 */ /* 0x002fea0003800000 */
.L_x_61:
[----:B------:R-:W-:Y:S01]  /*3230*/  PRMT R4, R4, 0x654, R0 ;  /* 0x0000065404047816 */ /* 0x000fe20000000000 */
[----:B------:R-:W-:Y:S01]  /*3240*/  HFMA2 R0, -RZ, RZ, 0, 5.9604644775390625e-08 ;  /* 0x00000001ff007431 */ /* 0x000fe200000001ff */
[----:B------:R-:W-:Y:S01]  /*3250*/  UPRMT UR4, UR48, 0x654, UR7 ;  /* 0x0000065430047896 */ /* 0x000fe20008000007 */
[----:B------:R-:W-:Y:S02]  /*3260*/  IMAD.MOV.U32 R8, RZ, RZ, 0xffff ;  /* 0x0000ffffff087424 */ /* 0x000fe400078e00ff */
[----:B-1----:R-:W-:Y:S02]  /*3270*/  IMAD.MOV.U32 R6, RZ, RZ, 0x4 ;  /* 0x00000004ff067424 */ /* 0x002fe400078e00ff */
[----:B------:R-:W-:Y:S01]  /*3280*/  IMAD.SHL.U32 R9, R10, 0x20, RZ ;  /* 0x000000200a097824 */ /* 0x000fe200078e00ff */
[----:B------:R-:W-:Y:S02]  /*3290*/  MOV R5, UR4 ;  /* 0x0000000400057c02 */ /* 0x000fe40008000f00 */
[-C--:B------:R-:W-:Y:S01]  /*32a0*/  SHF.L.U32 R8, R8, R10.reuse, RZ ;  /* 0x0000000a08087219 */ /* 0x080fe200000006ff */
[----:B------:R1:W-:Y:S01]  /*32b0*/  SYNCS.ARRIVE.TRANS64.RED RZ, [UR4], R6 ;  /* 0x00000006ffff79a7 */ /* 0x0003e20008000404 */
[----:B------:R-:W-:Y:S01]  /*32c0*/  SHF.L.U32 R7, R0, R10, RZ ;  /* 0x0000000a00077219 */ /* 0x000fe200000006ff */
[----:B------:R1:W-:Y:S04]  /*32d0*/  STS [UR6+0x110], R9 ;  /* 0x00011009ff007988 */ /* 0x0003e80008000806 */
[----:B------:R1:W-:Y:S04]  /*32e0*/  STAS [R4.64], R10 ;  /* 0x0000000a04007dbd */ /* 0x0003e8000c0008ff */
[----:B------:R1:W-:Y:S04]  /*32f0*/  ATOMS.OR RZ, [UR5+0x14], R8 ;  /* 0x00001408ffff798c */ /* 0x0003e8000b000005 */
[----:B------:R1:W-:Y:S04]  /*3300*/  ATOMS.OR RZ, [UR5+0x18], R7 ;  /* 0x00001807ffff798c */ /* 0x0003e8000b000005 */
[----:B------:R1:W-:Y:S02]  /*3310*/  ATOMS.XOR RZ, [UR5+0x10], R0 ;  /* 0x00001000ffff798c */ /* 0x0003e4000b800005 */
.L_x_58:
[----:B------:R-:W-:Y:S05]  /*3320*/  BSYNC B0 ;  /* 0x0000000000007941 */ /* 0x000fea0003800000 */
.L_x_57:
[----:B------:R-:W-:Y:S05]  /*3330*/  BRA.U UP1, `(.L_x_63) ;  /* 0x00000001016c7547 */ /* 0x000fea000b800000 */
[----:B------:R-:W-:-:S03]  /*3340*/  UMOV UR4, 0xffffffff ;  /* 0xffffffff00047882 */ /* 0x000fc60000000000 */
[----:B------:R-:W-:Y:S05]  /*3350*/  BRA.DIV UR4, `(.L_x_64) ;  /* 0x0000003e04ac7947 */ /* 0x000fea000b800000 */
[----:B------:R-:W-:-:S13]  /*3360*/  ELECT P0, URZ, PT ;  /* 0x0000000000ff782f */ /* 0x000fda0003800000 */
.L_x_130:
[----:B------:R-:W-:Y:S05]  /*3370*/  @!P0 BRA `(.L_x_63) ;  /* 0x00000000005c8947 */ /* 0x000fea0003800000 */
[----:B-1----:R-:W1:Y:S02]  /*3380*/  LDS R4, [UR5+0x10] ;  /* 0x00001005ff047984 */ /* 0x002e640008000800 */
[----:B-1----:R-:W-:-:S04]  /*3390*/  SHF.L.U32 R4, R4, 0x1f, RZ ;  /* 0x0000001f04047819 */ /* 0x002fc800000006ff */
[----:B------:R-:W1:Y:S02]  /*33a0*/  SYNCS.PHASECHK.TRANS64.TRYWAIT P0, [UR5+0x8], R4 ;  /* 0x00000804ff0075a7 */ /* 0x000e640008001105 */
[----:B-1----:R-:W-:Y:S05]  /*33b0*/  @P0 BRA `(.L_x_65) ;  /* 0x0000000000080947 */ /* 0x002fea0003800000 */
[----:B------:R-:W1:Y:S02]  /*33c0*/  SYNCS.PHASECHK.TRANS64.TRYWAIT P0, [UR5+0x8], R4 ;  /* 0x00000804ff0075a7 */ /* 0x000e640008001105 */
[----:B-1----:R-:W-:Y:S05]  /*33d0*/  @!P0 BRA `(.L_x_66) ;  /* 0x0000003c00b08947 */ /* 0x002fea0003800000 */
.L_x_65:
[----:B------:R-:W2:Y:S01]  /*33e0*/  LDS R6, [UR6+0x110] ;  /* 0x00011006ff067984 */ /* 0x000ea20008000800 */
[----:B-1----:R-:W-:Y:S02]  /*33f0*/  HFMA2 R0, -RZ, RZ, 0, 5.9604644775390625e-08 ;  /* 0x00000001ff007431 */ /* 0x002fe400000001ff */
[----:B------:R-:W-:Y:S01]  /*3400*/  IMAD.MOV.U32 R4, RZ, RZ, 0xffff ;  /* 0x0000ffffff047424 */ /* 0x000fe200078e00ff */
[----:B------:R-:W-:Y:S01]  /*3410*/  UPRMT UR4, UR48, 0x654, UR7 ;  /* 0x0000065430047896 */ /* 0x000fe20008000007 */
[----:B--2---:R-:W-:-:S03]  /*3420*/  IMAD.SHL.U32 R5, R6, 0x20, RZ ;  /* 0x0000002006057824 */ /* 0x004fc600078e00ff */
[-C--:B------:R-:W-:Y:S02]  /*3430*/  SHF.L.U32 R4, R4, R6.reuse, RZ ;  /* 0x0000000604047219 */ /* 0x080fe400000006ff */
[----:B------:R-:W-:Y:S01]  /*3440*/  SHF.L.U32 R6, R0, R6, RZ ;  /* 0x0000000600067219 */ /* 0x000fe200000006ff */
[----:B------:R2:W-:Y:S04]  /*3450*/  STS [UR6+0x110], R5 ;  /* 0x00011005ff007988 */ /* 0x0005e80008000806 */
[----:B------:R2:W-:Y:S04]  /*3460*/  ATOMS.OR RZ, [UR5+0x14], R4 ;  /* 0x00001404ffff798c */ /* 0x0005e8000b000005 */
[----:B------:R2:W-:Y:S01]  /*3470*/  ATOMS.OR RZ, [UR5+0x18], R6 ;  /* 0x00001806ffff798c */ /* 0x0005e2000b000005 */
[----:B------:R-:W-:Y:S03]  /*3480*/  SYNCS.ARRIVE.TRANS64.RED.A1T0 RZ, [UR4], RZ ;  /* 0x000000ffffff79a7 */ /* 0x000fe60008100404 */
[----:B------:R2:W-:Y:S01]  /*3490*/  ATOMS.XOR RZ, [UR5+0x10], R0 ;  /* 0x00001000ffff798c */ /* 0x0005e2000b800005 */
[----:B------:R-:W-:Y:S05]  /*34a0*/  BRA `(.L_x_63) ;  /* 0x0000000000107947 */ /* 0x000fea0003800000 */
.L_x_56:
[----:B------:R-:W-:Y:S02]  /*34b0*/  MOV R0, 0xffffffff ;  /* 0xffffffff00007802 */ /* 0x000fe40000000f00 */
[----:B------:R-:W-:-:S03]  /*34c0*/  MOV R4, 0x34f0 ;  /* 0x000034f000047802 */ /* 0x000fc60000000f00 */
[----:B------:R1:W-:Y:S04]  /*34d0*/  STS [UR6+0x110], R0 ;  /* 0x00011000ff007988 */ /* 0x0003e80008000806 */
[----:B-1---5:R-:W-:Y:S05]  /*34e0*/  CALL.REL.NOINC `($__internal_1_$__cuda_sm10x_tcgen05_guardrail_trap_phase_invalid_during_alloc) ;  /* 0x0000004000b87944 */ /* 0x022fea0003c00000 */
.L_x_63:
[----:B------:R-:W-:Y:S05]  /*34f0*/  WARPSYNC.ALL ;  /* 0x0000000000007948 */ /* 0x000fea0003800000 */
[----:B------:R-:W3:Y:S01]  /*3500*/  S2UR UR4, SR_CgaCtaId ;  /* 0x00000000000479c3 */ /* 0x000ee20000008800 */
[----:B------:R-:W-:Y:S01]  /*3510*/  UMOV UR26, 0x400 ;  /* 0x00000400001a7882 */ /* 0x000fe20000000000 */
[----:B------:R-:W-:-:S06]  /*3520*/  NOP ;  /* 0x0000000000007918 */ /* 0x000fcc0000000000 */
[----:B------:R-:W-:Y:S06]  /*3530*/  BAR.ARV 0x6, 0xa0 ;  /* 0x0182800000007b1d */ /* 0x000fec0000002000 */
[----:B------:R-:W4:Y:S01]  /*3540*/  LDCU UR6, c[0x0][0x38c] ;  /* 0x00007180ff0677ac */ /* 0x000f220008000800 */
[----:B------:R-:W-:Y:S01]  /*3550*/  LOP3.LUT R3, R3, 0xffff, RZ, 0xc0, !PT ;  /* 0x0000ffff03037812 */ /* 0x000fe200078ec0ff */
[----:B-1----:R-:W-:Y:S01]  /*3560*/  IMAD.MOV.U32 R9, RZ, RZ, 0x1 ;  /* 0x00000001ff097424 */ /* 0x002fe200078e00ff */
[----:B------:R-:W-:Y:S01]  /*3570*/  LOP3.LUT R2, R2, 0xffff, RZ, 0xc0, !PT ;  /* 0x0000ffff02027812 */ /* 0x000fe200078ec0ff */
[----:B------:R-:W-:Y:S01]  /*3580*/  IMAD.MOV.U32 R8, RZ, RZ, RZ ;  /* 0x000000ffff087224 */ /* 0x000fe200078e00ff */
[----:B------:R-:W-:Y:S01]  /*3590*/  R2UR UR28, R3 ;  /* 0x00000000031c72ca */ /* 0x000fe200000e0000 */
[----:B------:R-:W-:Y:S01]  /*35a0*/  UMOV UR32, URZ ;  /* 0x000000ff00207c82 */ /* 0x000fe20008000000 */
[----:B------:R-:W-:-:S02]  /*35b0*/  R2UR UR42, R2 ;  /* 0x00000000022a72ca */ /* 0x000fc400000e0000 */
[----:B------:R-:W-:Y:S01]  /*35c0*/  CS2R R2, SRZ ;  /* 0x0000000000027805 */ /* 0x000fe2000001ff00 */
[----:B------:R-:W-:Y:S01]  /*35d0*/  UMOV UR23, URZ ;  /* 0x000000ff00177c82 */ /* 0x000fe20008000000 */
[----:B---3--:R-:W-:Y:S01]  /*35e0*/  ULEA UR26, UR4, UR26, 0x18 ;  /* 0x0000001a041a7291 */ /* 0x008fe2000f8ec0ff */
[----:B------:R-:W-:Y:S01]  /*35f0*/  UMOV UR22, URZ ;  /* 0x000000ff00167c82 */ /* 0x000fe20008000000 */
[----:B------:R-:W-:Y:S02]  /*3600*/  UISETP.NE.AND UP3, UPT, UR47, URZ, UPT ;  /* 0x000000ff2f00728c */ /* 0x000fe4000bf65270 */
[----:B------:R-:W-:Y:S02]  /*3610*/  UIADD3 UR5, UPT, UPT, UR26, 0x2400, URZ ;  /* 0x000024001a057890 */ /* 0x000fe4000fffe0ff */
[----:B------:R-:W-:-:S03]  /*3620*/  UIADD3 UR4, UPT, UPT, UR26, 0xa400, URZ ;  /* 0x0000a4001a047890 */ /* 0x000fc6000fffe0ff */
[----:B--2---:R-:W1:Y:S01]  /*3630*/  LDS R0, [UR26+0x110] ;  /* 0x0001101aff007984 */ /* 0x004e620008000800 */
[----:B----4-:R-:W-:Y:S02]  /*3640*/  UIADD3 UR6, UPT, UPT, UR6, 0x7f, URZ ;  /* 0x0000007f06067890 */ /* 0x010fe4000fffe0ff */
[----:B------:R-:W-:Y:S02]  /*3650*/  USHF.R.U32.HI UR5, URZ, 0x4, UR5 ;  /* 0x00000004ff057899 */ /* 0x000fe40008011605 */
[----:B------:R-:W-:Y:S02]  /*3660*/  USHF.R.S32.HI UR33, URZ, 0x1f, UR6 ;  /* 0x0000001fff217899 */ /* 0x000fe40008011406 */
[----:B------:R-:W-:Y:S02]  /*3670*/  USHF.R.U32.HI UR4, URZ, 0x4, UR4 ;  /* 0x00000004ff047899 */ /* 0x000fe40008011604 */
[----:B------:R-:W-:Y:S02]  /*3680*/  ULEA.HI UR33, UR33, UR6, URZ, 0x7 ;  /* 0x0000000621217291 */ /* 0x000fe4000f8f38ff */
[----:B------:R-:W-:-:S02]  /*3690*/  ULOP3.LUT UR5, UR5, 0x3fff, URZ, 0xc0, !UPT ;  /* 0x00003fff05057892 */ /* 0x000fc4000f8ec0ff */
[----:B------:R-:W-:Y:S02]  /*36a0*/  USHF.R.S32.HI UR33, URZ, 0x7, UR33 ;  /* 0x00000007ff217899 */ /* 0x000fe40008011421 */
[----:B------:R-:W-:Y:S02]  /*36b0*/  ULOP3.LUT UR30, UR4, 0x3fff, URZ, 0xc0, !UPT ;  /* 0x00003fff041e7892 */ /* 0x000fe4000f8ec0ff */
[----:B------:R-:W-:Y:S01]  /*36c0*/  UISETP.LT.AND UP0, UPT, UR33, 0x1, UPT ;  /* 0x000000012100788c */ /* 0x000fe2000bf01270 */
[----:B------:R-:W-:Y:S01]  /*36d0*/  UMOV UR40, 0x0 ;  /* 0x0000000000287882 */ /* 0x000fe20000000000 */
[----:B------:R-:W-:Y:S01]  /*36e0*/  UMOV UR41, 0x81004a0 ;  /* 0x081004a000297882 */ /* 0x000fe20000000000 */
[----:B------:R-:W-:Y:S02]  /*36f0*/  ULOP3.LUT UR29, UR5, 0x10000, URZ, 0xfc, !UPT ;  /* 0x00010000051d7892 */ /* 0x000fe4000f8efcff */
[----:B------:R-:W-:Y:S02]  /*3700*/  ULOP3.LUT UR30, UR30, 0x10000, URZ, 0xfc, !UPT ;  /* 0x000100001e1e7892 */ /* 0x000fe4000f8efcff */
[----:B------:R-:W-:Y:S01]  /*3710*/  USEL UR43, UR33, 0x1, !UP0 ;  /* 0x00000001212b7887 */ /* 0x000fe2000c000000 */
[----:B------:R-:W-:Y:S01]  /*3720*/  UMOV UR38, 0x0 ;  /* 0x0000000000267882 */ /* 0x000fe20000000000 */
[----:B------:R-:W-:Y:S01]  /*3730*/  UMOV UR39, 0x81004a0 ;  /* 0x081004a000277882 */ /* 0x000fe20000000000 */
[----:B------:R-:W-:Y:S01]  /*3740*/  UMOV UR36, 0x0 ;  /* 0x0000000000247882 */ /* 0x000fe20000000000 */
[----:B------:R-:W-:Y:S01]  /*3750*/  UMOV UR37, 0x81004a0 ;  /* 0x081004a000257882 */ /* 0x000fe20000000000 */
[----:B------:R-:W-:Y:S01]  /*3760*/  UMOV UR34, 0x0 ;  /* 0x0000000000227882 */ /* 0x000fe20000000000 */
[----:B------:R-:W-:Y:S01]  /*3770*/  UMOV UR35, 0x81004a0 ;  /* 0x081004a000237882 */ /* 0x000fe20000000000 */
[----:B-1----:R-:W-:-:S15]  /*3780*/  R2UR UR44, R0 ;  /* 0x00000000002c72ca */ /* 0x002fde00000e0000 */
.L_x_74:
[C---:B------:R-:W-:Y:S02]  /*3790*/  LEA R0, R8.reuse, UR26, 0x3 ;  /* 0x0000001a08007c11 */ /* 0x040fe4000f8e18ff */
[----:B------:R-:W-:Y:S02]  /*37a0*/  SHF.L.U32 R4, R3, 0x1f, RZ ;  /* 0x0000001f03047819 */ /* 0x000fe400000006ff */
[----:B------:R-:W-:Y:S02]  /*37b0*/  LEA R5, R8, UR26, 0x4 ;  /* 0x0000001a08057c11 */ /* 0x000fe4000f8e20ff */
[----:B------:R-:W1:Y:S02]  /*37c0*/  SYNCS.PHASECHK.TRANS64.TRYWAIT P0, [R0+URZ+0x60], R4 ;  /* 0x00006004000075a7 */ /* 0x000e6400080011ff */
[----:B-1-3--:R-:W-:Y:S05]  /*37d0*/  @!P0 BRA `(.L_x_67) ;  /* 0x0000003800c88947 */ /* 0x00afea0003800000 */
.L_x_131:
[----:B-1----:R-:W1:Y:S01]  /*37e0*/  LDS.128 R4, [R5+0xf0] ;  /* 0x0000f00005047984 */ /* 0x002e620000000c00 */
[----:B------:R-:W-:Y:S02]  /*37f0*/  VIADD R0, R0, 0x70 ;  /* 0x0000007000007836 */ /* 0x000fe40000000000 */
[----:B------:R-:W-:Y:S01]  /*3800*/  VIADD R8, R8, 0x1 ;  /* 0x0000000108087836 */ /* 0x000fe20000000000 */
[----:B------:R-:W-:Y:S01]  /*3810*/  @!PT LDS RZ, [RZ] ;  /* 0x00000000fffff984 */ /* 0x000fe20000000800 */
[----:B------:R-:W-:Y:S01]  /*3820*/  @!PT LDS RZ, [RZ] ;  /* 0x00000000fffff984 */ /* 0x000fe20000000800 */
[----:B------:R-:W-:Y:S01]  /*3830*/  @!PT LDS RZ, [RZ] ;  /* 0x00000000fffff984 */ /* 0x000fe20000000800 */
[----:B------:R-:W-:Y:S01]  /*3840*/  @!PT LDS RZ, [RZ] ;  /* 0x00000000fffff984 */ /* 0x000fe20000000800 */
[----:B------:R2:W-:Y:S06]  /*3850*/  MEMBAR.ALL.CTA ;  /* 0x0000000000007992 */ /* 0x0005ec0000008000 */
[----:B--2---:R-:W2:Y:S01]  /*3860*/  FENCE.VIEW.ASYNC.S ;  /* 0x00000000000073c6 */ /* 0x004ea20000000000 */
[----:B------:R-:W-:-:S04]  /*3870*/  PRMT R0, RZ, 0x654, R0 ;  /* 0x00000654ff007816 */ /* 0x000fc80000000000 */
[----:B--2---:R2:W-:Y:S01]  /*3880*/  SYNCS.ARRIVE.TRANS64.RED.A1T0 RZ, [R0+URZ], RZ ;  /* 0x000000ff00ff79a7 */ /* 0x0045e200081004ff */
[----:B-1----:R-:W-:Y:S01]  /*3890*/  LOP3.LUT P1, RZ, R6, 0x1, RZ, 0xc0, !PT ;  /* 0x0000000106ff7812 */ /* 0x002fe2000782c0ff */
[----:B--2---:R-:W-:-:S12]  /*38a0*/  BRA.U UP3, `(.L_x_68) ;  /* 0x0000000503087547 */ /* 0x004fd8000b800000 */
[----:B------:R-:W1:Y:S01]  /*38b0*/  LDCU UR4, c[0x0][0x38c] ;  /* 0x00007180ff0477ac */ /* 0x000e620008000800 */
[----:B------:R-:W-:Y:S02]  /*38c0*/  PLOP3.LUT P2, PT, PT, PT, PT, 0x80, 0x8 ;  /* 0x000000000008781c */ /* 0x000fe40003f4f070 */
[----:B------:R-:W-:Y:S01]  /*38d0*/  SHF.L.U32 R4, R9, 0x1f, RZ ;  /* 0x0000001f09047819 */ /* 0x000fe200000006ff */
[----:B------:R-:W-:Y:S02]  /*38e0*/  ULEA UR31, UR32, UR26, 0x3 ;  /* 0x0000001a201f7291 */ /* 0x000fe4000f8e18ff */
[----:B------:R-:W-:Y:S02]  /*38f0*/  ULEA UR11, UR32, UR44, 0x5 ;  /* 0x0000002c200b7291 */ /* 0x000fe4000f8e28ff */
[----:B-1----:R-:W-:-:S06]  /*3900*/  UISETP.GE.AND UP0, UPT, UR4, 0x1, UPT ;  /* 0x000000010400788c */ /* 0x002fcc000bf06270 */
[----:B------:R-:W-:-:S05]  /*3910*/  PLOP3.LUT P0, PT, PT, PT, UP0, 0x80, 0x8 ;  /* 0x000000000008781c */ /* 0x000fca0003f0f008 */
[----:B------:R-:W-:-:S08]  /*3920*/  @UP0 ULEA UR4, UR23, UR26, 0x3 ;  /* 0x0000001a17040291 */ /* 0x000fd0000f8e18ff */
[----:B------:R-:W-:-:S04]  /*3930*/  @P0 SHF.L.U32 R0, R2, 0x1f, RZ ;  /* 0x0000001f02000819 */ /* 0x000fc800000006ff */
[----:B------:R1:W2:Y:S01]  /*3940*/  @P0 SYNCS.PHASECHK.TRANS64.TRYWAIT P2, [UR4], R0 ;  /* 0x00000000ff0005a7 */ /* 0x0002a20008041104 */
[----:B------:R-:W3:Y:S02]  /*3950*/  SYNCS.PHASECHK.TRANS64.TRYWAIT P0, [UR31+0xa0], R4 ;  /* 0x0000a004ff0075a7 */ /* 0x000ee4000800111f */
[----:B-123--:R-:W-:Y:S05]  /*3960*/  @!P0 BRA `(.L_x_69) ;  /* 0x0000003800788947 */ /* 0x00efea0003800000 */
.L_x_133:
[----:B------:R-:W-:Y:S01]  /*3970*/  UMOV UR27, UR22 ;  /* 0x00000016001b7c82 */ /* 0x000fe20008000000 */
[----:B------:R-:W-:Y:S05]  /*3980*/  BRA.U !UP0, `(.L_x_70) ;  /* 0x0000000108c07547 */ /* 0x000fea000b800000 */
[----:B------:R-:W-:Y:S02]  /*3990*/  UIADD3 UR27, UPT, UPT, UR43, UR22, URZ ;  /* 0x000000162b1b7290 */ /* 0x000fe4000fffe0ff */
[----:B------:R-:W-:Y:S01]  /*39a0*/  UPLOP3.LUT UP2, UPT, UPT, UPT, UPT, 0x40, 0x4 ;  /* 0x000000000004789c */ /* 0x000fe20003f4e870 */
[----:B------:R-:W-:Y:S01]  /*39b0*/  UMOV UR24, UR33 ;  /* 0x0000002100187c82 */ /* 0x000fe20008000000 */
[----:B------:R-:W-:-:S09]  /*39c0*/  UMOV UR10, UR23 ;  /* 0x00000017000a7c82 */ /* 0x000fd20008000000 */
.L_x_73:
[----:B--2---:R-:W-:Y:S01]  /*39d0*/  ULEA UR5, UR10, UR26, 0x3 ;  /* 0x0000001a0a057291 */ /* 0x004fe2000f8e18ff */
[----:B---3--:R-:W-:Y:S11]  /*39e0*/  @P2 BRA `(.L_x_71) ;  /* 0x00000000000c2947 */ /* 0x008ff60003800000 */
[----:B-1----:R-:W-:Y:S04]  /*39f0*/  SHF.L.U32 R4, R2, 0x1f, RZ ;  /* 0x0000001f02047819 */ /* 0x002fe800000006ff */
[----:B------:R-:W1:Y:S02]  /*3a00*/  SYNCS.PHASECHK.TRANS64.TRYWAIT P0, [UR5], R4 ;  /* 0x00000004ff0075a7 */ /* 0x000e640008001105 */
[----:B-1----:R-:W-:Y:S05]  /*3a10*/  @!P0 BRA `(.L_x_72) ;  /* 0x0000003800648947 */ /* 0x002fea0003800000 */
.L_x_71:
[----:B------:R-:W-:Y:S01]  /*3a20*/  UISETP.NE.AND UP0, UPT, UR24, 0x1, UPT ;  /* 0x000000011800788c */ /* 0x000fe2000bf05270 */
[----:B------:R-:W-:Y:S01]  /*3a30*/  PLOP3.LUT P2, PT, PT, PT, PT, 0x80, 0x8 ;  /* 0x000000000008781c */ /* 0x000fe20003f4f070 */
[----:B------:R-:W-:Y:S02]  /*3a40*/  UIADD3 UR4, UPT, UPT, UR10, 0x1, URZ ;  /* 0x000000010a047890 */ /* 0x000fe4000fffe0ff */
[----:B------:R-:W-:Y:S02]  /*3a50*/  UIADD3 UR25, UPT, UPT, UR5, 0x20, URZ ;  /* 0x0000002005197890 */ /* 0x000fe4000fffe0ff */
[----:B------:R-:W-:Y:S01]  /*3a60*/  UISETP.NE.AND UP1, UPT, UR4, 0x4, UPT ;  /* 0x000000040400788c */ /* 0x000fe2000bf25270 */
[----:B------:R-:W-:Y:S01]  /*3a70*/  PLOP3.LUT P0, PT, PT, PT, UP0, 0x80, 0x8 ;  /* 0x000000000008781c */ /* 0x000fe20003f0f008 */
[----:B------:R-:W-:Y:S02]  /*3a80*/  UIADD3 UR22, UPT, UPT, UR22, 0x1, URZ ;  /* 0x0000000116167890 */ /* 0x000fe4000fffe0ff */
[----:B------:R-:W-:Y:S02]  /*3a90*/  USEL UR6, URZ, 0x1, UP1 ;  /* 0x00000001ff067887 */ /* 0x000fe40008800000 */
[----:B------:R-:W-:Y:S02]  /*3aa0*/  USEL UR23, UR4, URZ, UP1 ;  /* 0x000000ff04177287 */ /* 0x000fe40008800000 */
[----:B------:R-:W-:Y:S02]  /*3ab0*/  UIADD3 UR24, UPT, UPT, UR24, -0x1, URZ ;  /* 0xffffffff18187890 */ /* 0x000fe4000fffe0ff */
[----:B------:R-:W-:Y:S01]  /*3ac0*/  @UP0 ULEA UR4, UR23, UR26, 0x3 ;  /* 0x0000001a17040291 */ /* 0x000fe2000f8e18ff */
[----:B------:R-:W-:Y:S01]  /*3ad0*/  LOP3.LUT R2, R2, UR6, RZ, 0x3c, !PT ;  /* 0x0000000602027c12 */ /* 0x000fe2000f8e3cff */
[----:B------:R-:W-:Y:S02]  /*3ae0*/  ULEA UR6, UR10, UR30, 0x8 ;  /* 0x0000001e0a067291 */ /* 0x000fe4000f8e40ff */
[----:B------:R-:W-:Y:S01]  /*3af0*/  UISETP.NE.AND UP0, UPT, UR22, UR27, UPT ;  /* 0x0000001b1600728c */ /* 0x000fe2000bf05270 */
[----:B-1----:R-:W-:Y:S01]  /*3b00*/  @P0 SHF.L.U32 R0, R2, 0x1f, RZ ;  /* 0x0000001f02000819 */ /* 0x002fe200000006ff */
[----:B------:R-:W-:Y:S02]  /*3b10*/  UIADD3 UR20, UPT, UPT, UR6, 0x2, URZ ;  /* 0x0000000206147890 */ /* 0x000fe4000fffe0ff */
[----:B------:R-:W-:Y:S01]  /*3b20*/  UIADD3 UR16, UPT, UPT, UR6, 0x4, URZ ;  /* 0x0000000406107890 */ /* 0x000fe2000fffe0ff */
[----:B------:R2:W3:Y:S01]  /*3b30*/  @P0 SYNCS.PHASECHK.TRANS64.TRYWAIT P2, [UR4], R0 ;  /* 0x00000000ff0005a7 */ /* 0x0004e20008041104 */
[----:B------:R-:W-:Y:S02]  /*3b40*/  ULEA UR4, UR10, UR29, 0x9 ;  /* 0x0000001d0a047291 */ /* 0x000fe4000f8e48ff */
[----:B------:R-:W-:Y:S02]  /*3b50*/  UIADD3 UR12, UPT, UPT, UR6, 0x6, URZ ;  /* 0x00000006060c7890 */ /* 0x000fe4000fffe0ff */
[----:B------:R-:W-:Y:S02]  /*3b60*/  UIADD3 UR18, UPT, UPT, UR4, 0x2, URZ ;  /* 0x0000000204127890 */ /* 0x000fe4000fffe0ff */
[----:B------:R-:W-:Y:S02]  /*3b70*/  UIADD3 UR14, UPT, UPT, UR4, 0x4, URZ ;  /* 0x00000004040e7890 */ /* 0x000fe4000fffe0ff */
[----:B------:R-:W-:Y:S01]  /*3b80*/  UIADD3 UR8, UPT, UPT, UR4, 0x6, URZ ;  /* 0x0000000604087890 */ /* 0x000fe2000fffe0ff */
[----:B------:R-:W-:Y:S01]  /*3b90*/  UMOV UR7, 0x40004040 ;  /* 0x4000404000077882 */ /* 0x000fe20000000000 */
[----:B------:R-:W-:Y:S01]  /*3ba0*/  UMOV UR5, 0x40004040 ;  /* 0x4000404000057882 */ /* 0x000fe20000000000 */
[----:B------:R-:W-:Y:S01]  /*3bb0*/  UMOV UR21, 0x40004040 ;  /* 0x4000404000157882 */ /* 0x000fe20000000000 */
[----:B------:R2:W-:Y:S01]  /*3bc0*/  UTCIMMA.2CTA gdesc[UR4], gdesc[UR6], tmem[UR11], tmem[UR40], idesc[UR41], UP2 ;  /* 0x00ff2806040075ea */ /* 0x0005e2000920010b */
[----:B------:R-:W-:Y:S01]  /*3bd0*/  UPLOP3.LUT UP2, UPT, UPT, UPT, UPT, 0x80, 0x8 ;  /* 0x000000000008789c */ /* 0x000fe20003f4f070 */
[----:B------:R-:W-:Y:S01]  /*3be0*/  UMOV UR19, 0x40004040 ;  /* 0x4000404000137882 */ /* 0x000fe20000000000 */
[----:B------:R-:W-:Y:S01]  /*3bf0*/  UMOV UR17, 0x40004040 ;  /* 0x4000404000117882 */ /* 0x000fe20000000000 */
[----:B------:R2:W-:Y:S01]  /*3c00*/  UTCIMMA.2CTA gdesc[UR18], gdesc[UR20], tmem[UR11], tmem[UR38], idesc[UR39], UPT ;  /* 0x00ff2614120075ea */ /* 0x0005e2000ba0010b */
[----:B------:R-:W-:Y:S01]  /*3c10*/  UMOV UR15, 0x40004040 ;  /* 0x40004040000f7882 */ /* 0x000fe20000000000 */
[----:B------:R-:W-:Y:S01]  /*3c20*/  UMOV UR13, 0x40004040 ;  /* 0x40004040000d7882 */ /* 0x000fe20000000000 */
[----:B------:R-:W-:Y:S01]  /*3c30*/  UMOV UR9, 0x40004040 ;  /* 0x4000404000097882 */ /* 0x000fe20000000000 */
[----:B------:R2:W-:Y:S01]  /*3c40*/  UTCIMMA.2CTA gdesc[UR14], gdesc[UR16], tmem[UR11], tmem[UR36], idesc[UR37], UPT ;  /* 0x00ff24100e0075ea */ /* 0x0005e2000ba0010b */
[----:B------:R2:W-:Y:S01]  /*3c50*/  UTCIMMA.2CTA gdesc[UR8], gdesc[UR12], tmem[UR11], tmem[UR34], idesc[UR35], UPT ;  /* 0x00ff220c080075ea */ /* 0x0005e2000ba0010b */
[----:B------:R2:W-:Y:S01]  /*3c60*/  UTCBAR.2CTA.MULTICAST [UR25], URZ, UR28 ;  /* 0x000000ff190073e9 */ /* 0x0005e2000820081c */
[----:B------:R-:W-:Y:S01]  /*3c70*/  UMOV UR10, UR23 ;  /* 0x00000017000a7c82 */ /* 0x000fe20008000000 */
[----:B------:R-:W-:Y:S05]  /*3c80*/  BRA.U UP0, `(.L_x_73) ;  /* 0xfffffffd00507547 */ /* 0x000fea000b83ffff */
.L_x_70:
[----:B--2---:R-:W-:Y:S01]  /*3c90*/  UIADD3 UR4, UPT, UPT, UR31, 0x80, URZ ;  /* 0x000000801f047890 */ /* 0x004fe2000fffe0ff */
[----:B------:R-:W-:-:S08]  /*3ca0*/  UMOV UR22, UR27 ;  /* 0x0000001b00167c82 */ /* 0x000fd00008000000 */
[----:B------:R2:W-:Y:S01]  /*3cb0*/  UTCBAR.2CTA.MULTICAST [UR4], URZ, UR42 ;  /* 0x000000ff040073e9 */ /* 0x0005e2000820082a */
[----:B------:R-:W-:Y:S02]  /*3cc0*/  NOP ;  /* 0x0000000000007918 */ /* 0x000fe40000000000 */
.L_x_68:
[----:B--2---:R-:W-:Y:S01]  /*3cd0*/  UIADD3 UR4, UPT, UPT, UR32, 0x1, URZ ;  /* 0x0000000120047890 */ /* 0x004fe2000fffe0ff */
[----:B------:R-:W-:-:S03]  /*3ce0*/  ISETP.NE.AND P0, PT, R8, 0x2, PT ;  /* 0x000000020800780c */ /* 0x000fc60003f05270 */
[----:B------:R-:W-:Y:S01]  /*3cf0*/  UISETP.NE.AND UP0, UPT, UR4, 0x4, UPT ;  /* 0x000000040400788c */ /* 0x000fe2000bf05270 */
[----:B-1----:R-:W-:Y:S02]  /*3d00*/  SEL R0, RZ, 0x1, P0 ;  /* 0x00000001ff007807 */ /* 0x002fe40000000000 */
[----:B------:R-:W-:Y:S01]  /*3d10*/  SEL R8, R8, RZ, P0 ;  /* 0x000000ff08087207 */ /* 0x000fe20000000000 */
[----:B------:R-:W-:Y:S01]  /*3d20*/  USEL UR5, URZ, 0x1, UP0 ;  /* 0x00000001ff057887 */ /* 0x000fe20008000000 */
[----:B------:R-:W-:Y:S01]  /*3d30*/  LOP3.LUT R3, R3, R0, RZ, 0x3c, !PT ;  /* 0x0000000003037212 */ /* 0x000fe200078e3cff */
[----:B------:R-:W-:-:S04]  /*3d40*/  USEL UR32, UR4, URZ, UP0 ;  /* 0x000000ff04207287 */ /* 0x000fc80008000000 */
[----:B------:R-:W-:Y:S01]  /*3d50*/  LOP3.LUT R9, R9, UR5, RZ, 0x3c, !PT ;  /* 0x0000000509097c12 */ /* 0x000fe2000f8e3cff */
[----:B------:R-:W-:Y:S07]  /*3d60*/  @P1 BRA `(.L_x_74) ;  /* 0xfffffff800881947 */ /* 0x000fee000383ffff */
[----:B------:R-:W1:Y:S01]  /*3d70*/  S2UR UR8, SR_CgaCtaId ;  /* 0x00000000000879c3 */ /* 0x000e620000008800 */
[----:B------:R-:W-:Y:S01]  /*3d80*/  ELECT P0, URZ, PT ;  /* 0x0000000000ff782f */ /* 0x000fe20003800000 */
[----:B------:R-:W-:Y:S01]  /*3d90*/  HFMA2 R0, -RZ, RZ, 0, 5.9604644775390625e-08 ;  /* 0x00000001ff007431 */ /* 0x000fe200000001ff */
[----:B------:R-:W-:-:S05]  /*3da0*/  UMOV UR4, 0x40 ;  /* 0x0000004000047882 */ /* 0x000fca0000000000 */
[----:B------:R-:W-:Y:S01]  /*3db0*/  UVIRTCOUNT.DEALLOC.SMPOOL 0x80 ;  /* 0x000000800000784c */ /* 0x000fe20000000000 */
[----:B------:R-:W-:Y:S02]  /*3dc0*/  UISETP.NE.AND UP1, UPT, UR47, URZ, UPT ;  /* 0x000000ff2f00728c */ /* 0x000fe4000bf25270 */
[----:B-1----:R-:W-:-:S09]  /*3dd0*/  ULEA UR8, UR8, UR4, 0x18 ;  /* 0x0000000408087291 */ /* 0x002fd2000f8ec0ff */
[----:B------:R1:W-:Y:S01]  /*3de0*/  @P0 STS.U8 [UR8+0x1c], R0 ;  /* 0x00001c00ff000988 */ /* 0x0003e20008000008 */
[----:B------:R-:W-:Y:S05]  /*3df0*/  BRA.U UP1, `(.L_x_75) ;  /* 0x0000000101a07547 */ /* 0x000fea000b800000 */
[----:B------:R-:W-:Y:S01]  /*3e00*/  UIADD3 UR7, UPT, UPT, UR26, 0xa0, URZ ;  /* 0x000000a01a077890 */ /* 0x000fe2000fffe0ff */
[----:B------:R-:W-:-:S03]  /*3e10*/  SHF.L.U32 R2, R9, 0x1f, RZ ;  /* 0x0000001f09027819 */ /* 0x000fc600000006ff */
[----:B------:R-:W-:-:S09]  /*3e20*/  ULEA UR4, UR32, UR7, 0x3 ;  /* 0x0000000720047291 */ /* 0x000fd2000f8e18ff */
[----:B------:R-:W2:Y:S02]  /*3e30*/  SYNCS.PHASECHK.TRANS64.TRYWAIT P0, [UR4], R2 ;  /* 0x00000002ff0075a7 */ /* 0x000ea40008001104 */
[----:B--2---:R-:W-:Y:S05]  /*3e40*/  @!P0 BRA `(.L_x_76) ;  /* 0x0000003400708947 */ /* 0x004fea0003800000 */
.L_x_136:
        /* <DEDUP_REMOVED lines=9> */
.L_x_138:
        /* <DEDUP_REMOVED lines=9> */
.L_x_140:
[----:B------:R-:W-:-:S04]  /*3f70*/  UIADD3 UR4, UPT, UPT, UR4, 0x1, URZ ;  /* 0x0000000104047890 */ /* 0x000fc8000fffe0ff */
[----:B------:R-:W-:-:S04]  /*3f80*/  UISETP.NE.AND UP0, UPT, UR4, 0x4, UPT ;  /* 0x000000040400788c */ /* 0x000fc8000bf05270 */
[----:B------:R-:W-:Y:S02]  /*3f90*/  USEL UR5, URZ, 0x1, UP0 ;  /* 0x00000001ff057887 */ /* 0x000fe40008000000 */
[----:B------:R-:W-:-:S04]  /*3fa0*/  USEL UR4, UR4, URZ, UP0 ;  /* 0x000000ff04047287 */ /* 0x000fc80008000000 */
[----:B------:R-:W-:Y:S01]  /*3fb0*/  ULEA UR4, UR4, UR7, 0x3 ;  /* 0x0000000704047291 */ /* 0x000fe2000f8e18ff */
[----:B------:R-:W-:-:S04]  /*3fc0*/  LOP3.LUT R2, R2, UR5, RZ, 0x3c, !PT ;  /* 0x0000000502027c12 */ /* 0x000fc8000f8e3cff */
[----:B------:R-:W-:Y:S01]  /*3fd0*/  SHF.L.U32 R2, R2, 0x1f, RZ ;  /* 0x0000001f02027819 */ /* 0x000fe200000006ff */
[----:B-1----:R-:W-:-:S04]  /*3fe0*/  IMAD.U32 R0, RZ, RZ, UR4 ;  /* 0x00000004ff007e24 */ /* 0x002fc8000f8e00ff */
[----:B------:R1:W2:Y:S03]  /*3ff0*/  SYNCS.PHASECHK.TRANS64.TRYWAIT P0, [R0+URZ], R2 ;  /* 0x00000002000075a7 */ /* 0x0002a600080011ff */
[----:B--2---:R-:W-:Y:S05]  /*4000*/  @!P0 NANOSLEEP.SYNCS 0x989680 ;  /* 0x009896800000895d */ /* 0x004fea0003900000 */
[----:B------:R-:W2:Y:S02]  /*4010*/  @!P0 SYNCS.PHASECHK.TRANS64 P0, [R0+URZ], R2 ;  /* 0x00000002000085a7 */ /* 0x000ea400080010ff */
[----:B--2---:R-:W-:Y:S05]  /*4020*/  @P0 BRA `(.L_x_79) ;  /* 0x0000000000200947 */ /* 0x004fea0003800000 */
.L_x_80:
[----:B--2---:R2:W4:Y:S02]  /*4030*/  SYNCS.PHASECHK.TRANS64.TRYWAIT P0, [R0+URZ], R2 ;  /* 0x00000002000075a7 */ /* 0x00452400080011ff */
[----:B----4-:R-:W-:Y:S05]  /*4040*/  @!P0 NANOSLEEP.SYNCS 0x989680 ;  /* 0x009896800000895d */ /* 0x010fea0003900000 */
[----:B------:R-:W4:Y:S02]  /*4050*/  @!P0 SYNCS.PHASECHK.TRANS64 P0, [R0+URZ], R2 ;  /* 0x00000002000085a7 */ /* 0x000f2400080010ff */
[----:B----4-:R-:W-:Y:S05]  /*4060*/  @!P0 BRA `(.L_x_80) ;  /* 0xfffffffc00f08947 */ /* 0x010fea000383ffff */
[----:B------:R-:W-:Y:S05]  /*4070*/  BRA `(.L_x_79) ;  /* 0x00000000000c7947 */ /* 0x000fea0003800000 */
.L_x_75:
[----:B------:R-:W-:-:S04]  /*4080*/  UIADD3 UR4, UPT, UPT, UR26, 0xe0, URZ ;  /* 0x000000e01a047890 */ /* 0x000fc8000fffe0ff */
[----:B------:R-:W-:-:S09]  /*4090*/  UPRMT UR4, UR48, 0x654, UR4 ;  /* 0x0000065430047896 */ /* 0x000fd20008000004 */
[----:B------:R-:W-:Y:S03]  /*40a0*/  SYNCS.ARRIVE.TRANS64.RED.A1T0 RZ, [UR4], RZ ;  /* 0x000000ffffff79a7 */ /* 0x000fe60008100404 */
.L_x_79:
[----:B-12---:R-:W-:Y:S01]  /*40b0*/  SHF.L.U32 R2, RZ, 0x1f, RZ ;  /* 0x0000001fff027819 */ /* 0x006fe200000006ff */
[----:B------:R-:W-:Y:S01]  /*40c0*/  UIADD3 UR4, UPT, UPT, UR26, 0xe0, URZ ;  /* 0x000000e01a047890 */ /* 0x000fe2000fffe0ff */
[----:B------:R-:W-:Y:S02]  /*40d0*/  PLOP3.LUT P0, PT, PT, PT, UP1, 0x80, 0x8 ;  /* 0x000000000008781c */ /* 0x000fe40003f0f018 */
[----:B------:R-:W1:Y:S02]  /*40e0*/  SYNCS.PHASECHK.TRANS64.TRYWAIT P1, [UR26+0xe0], R2 ;  /* 0x0000e002ff0075a7 */ /* 0x000e64000802111a */
[----:B-1----:R-:W-:Y:S09]  /*40f0*/  @!P1 BRA `(.L_x_81) ;  /* 0x00000034000c9947 */ /* 0x002ff20003800000 */
.L_x_142:
[----:B------:R-:W-:Y:S01]  /*4100*/  @!UP1 UPRMT UR4, UR48, 0x654, UR4 ;  /* 0x0000065430049896 */ /* 0x000fe20008000004 */
[----:B------:R-:W-:Y:S01]  /*4110*/  UMOV UR5, 0xffff ;  /* 0x0000ffff00057882 */ /* 0x000fe20000000000 */
[----:B------:R-:W-:-:S07]  /*4120*/  UMOV UR6, 0x1 ;  /* 0x0000000100067882 */ /* 0x000fce0000000000 */
[----:B------:R-:W-:Y:S01]  /*4130*/  @!P0 SYNCS.ARRIVE.TRANS64.RED.A1T0 RZ, [UR4], RZ ;  /* 0x000000ffffff89a7 */ /* 0x000fe20008100404 */
[----:B------:R-:W-:Y:S01]  /*4140*/  NOP ;  /* 0x0000000000007918 */ /* 0x000fe20000000000 */
[----:B-1----:R-:W1:Y:S01]  /*4150*/  LDS R0, [UR8+0x14] ;  /* 0x00001408ff007984 */ /* 0x002e620008000800 */
[----:B------:R-:W-:-:S04]  /*4160*/  ULOP3.LUT UR4, UR44, 0xffff, URZ, 0xc0, !UPT ;  /* 0x0000ffff2c047892 */ /* 0x000fc8000f8ec0ff */
[----:B------:R-:W-:-:S04]  /*4170*/  USHF.R.U32.HI UR4, URZ, 0x5, UR4 ;  /* 0x00000005ff047899 */ /* 0x000fc80008011604 */
[----:B------:R-:W-:Y:S02]  /*4180*/  USHF.L.U32 UR5, UR5, UR4, URZ ;  /* 0x0000000405057299 */ /* 0x000fe400080006ff */
[----:B------:R-:W-:-:S04]  /*4190*/  USHF.L.U32 UR4, UR6, UR4, URZ ;  /* 0x0000000406047299 */ /* 0x000fc800080006ff */
[----:B-1----:R-:W-:-:S04]  /*41a0*/  LOP3.LUT R0, R0, UR5, RZ, 0xc0, !PT ;  /* 0x0000000500007c12 */ /* 0x002fc8000f8ec0ff */
[----:B------:R-:W-:-:S13]  /*41b0*/  ISETP.NE.AND P0, PT, R0, UR5, PT ;  /* 0x0000000500007c0c */ /* 0x000fda000bf05270 */
[----:B------:R-:W-:Y:S05]  /*41c0*/  @P0 BRA `(.L_x_82) ;  /* 0x0000000000580947 */ /* 0x000fea0003800000 */
[----:B------:R-:W1:Y:S02]  /*41d0*/  LDS R0, [UR8+0x18] ;  /* 0x00001808ff007984 */ /* 0x000e640008000800 */
[----:B-1----:R-:W-:-:S04]  /*41e0*/  LOP3.LUT R0, R0, UR4, RZ, 0xc0, !PT ;  /* 0x0000000400007c12 */ /* 0x002fc8000f8ec0ff */
[----:B------:R-:W-:-:S13]  /*41f0*/  ISETP.NE.AND P0, PT, R0, UR4, PT ;  /* 0x0000000400007c0c */ /* 0x000fda000bf05270 */
[----:B------:R-:W-:Y:S05]  /*4200*/  @P0 BRA `(.L_x_83) ;  /* 0x00000000003c0947 */ /* 0x000fea0003800000 */
[----:B------:R-:W1:Y:S01]  /*4210*/  S2R R2, SR_LANEID ;  /* 0x0000000000027919 */ /* 0x000e620000000000 */
[----:B------:R-:W-:-:S06]  /*4220*/  ULOP3.LUT UR5, URZ, UR5, URZ, 0x33, !UPT ;  /* 0x00000005ff057292 */ /* 0x000fcc000f8e33ff */
[----:B------:R-:W-:-:S04]  /*4230*/  IMAD.U32 R0, RZ, RZ, UR5 ;  /* 0x00000005ff007e24 */ /* 0x000fc8000f8e00ff */
[----:B------:R2:W4:Y:S02]  /*4240*/  REDUX UR7, R0 ;  /* 0x00000000000773c4 */ /* 0x0005240000000000 */
[----:B------:R1:W-:Y:S01]  /*4250*/  UTCATOMSWS.AND URZ, UR5 ;  /* 0x0000000500ff79e3 */ /* 0x0003e20008000000 */
[----:B--2---:R-:W-:Y:S01]  /*4260*/  LOP3.LUT R0, RZ, UR4, RZ, 0x33, !PT ;  /* 0x00000004ff007c12 */ /* 0x004fe2000f8e33ff */
[----:B------:R-:W-:Y:S02]  /*4270*/  VOTEU.ANY UR4, UPT, PT ;  /* 0x0000000000047886 */ /* 0x000fe400038e0100 */
[----:B------:R-:W-:Y:S02]  /*4280*/  UFLO.U32 UR4, UR4 ;  /* 0x00000004000472bd */ /* 0x000fe400080e0000 */
[----:B------:R-:W2:Y:S04]  /*4290*/  REDUX UR6, R0 ;  /* 0x00000000000673c4 */ /* 0x000ea80000000000 */
[----:B-1----:R-:W-:-:S02]  /*42a0*/  ISETP.EQ.U32.AND P0, PT, R2, UR4, PT ;  /* 0x0000000402007c0c */ /* 0x002fc4000bf02070 */
[----:B----4-:R-:W-:-:S11]  /*42b0*/  MOV R2, UR7 ;  /* 0x0000000700027c02 */ /* 0x010fd60008000f00 */
[----:B------:R1:W-:Y:S01]  /*42c0*/  @P0 ATOMS.AND RZ, [UR8+0x14], R2 ;  /* 0x00001402ffff098c */ /* 0x0003e2000a800008 */
[----:B--2---:R-:W-:-:S05]  /*42d0*/  IMAD.U32 R0, RZ, RZ, UR6 ;  /* 0x00000006ff007e24 */ /* 0x004fca000f8e00ff */
[----:B------:R1:W-:Y:S01]  /*42e0*/  @P0 ATOMS.AND RZ, [UR8+0x18], R0 ;  /* 0x00001800ffff098c */ /* 0x0003e2000a800008 */
[----:B------:R-:W-:Y:S05]  /*42f0*/  BRA `(.L_x_84) ;  /* 0x0000000000147947 */ /* 0x000fea0003800000 */
.L_x_83:
[----:B------:R-:W-:Y:S02]  /*4300*/  MOV R2, 0x4320 ;  /* 0x0000432000027802 */ /* 0x000fe40000000f00 */
[----:B---3-5:R-:W-:Y:S05]  /*4310*/  CALL.REL.NOINC `($__internal_0_$__cuda_sm10x_tcgen05_guardrail_trap_col_being_dealloced_not_returned_by_alloc) ;  /* 0x0000003400207944 */ /* 0x028fea0003c00000 */
[----:B------:R-:W-:Y:S05]  /*4320*/  BRA `(.L_x_84) ;  /* 0x0000000000087947 */ /* 0x000fea0003800000 */
.L_x_82:
[----:B------:R-:W-:Y:S02]  /*4330*/  MOV R2, 0x4350 ;  /* 0x0000435000027802 */ /* 0x000fe40000000f00 */
[----:B---3-5:R-:W-:Y:S05]  /*4340*/  CALL.REL.NOINC `($__internal_2_$__cuda_sm10x_tcgen05_guardrail_trap_unallocated_columns_being_dealloced) ;  /* 0x00000034002c7944 */ /* 0x028fea0003c00000 */
.L_x_84:
[----:B------:R-:W-:Y:S01]  /*4350*/  NOP ;  /* 0x0000000000007918 */ /* 0x000fe20000000000 */
[----:B------:R-:W-:Y:S05]  /*4360*/  EXIT ;  /* 0x000000000000794d */ /* 0x000fea0003800000 */
.L_x_55:
[----:B------:R-:W-:-:S09]  /*4370*/  UISETP.NE.OR UP0, UPT, UR18, 0x3, !UP3 ;  /* 0x000000031200788c */ /* 0x000fd2000df05670 */
[----:B------:R-:W-:Y:S05]  /*4380*/  BRA.U UP0, `(.L_x_85) ;  /* 0x0000000d00087547 */ /* 0x000fea000b800000 */
[----:B------:R-:W1:Y:S01]  /*4390*/  LDCU UR26, c[0x0][0x370] ;  /* 0x00006e00ff1a77ac */ /* 0x000e620008000800 */
[----:B------:R-:W2:Y:S01]  /*43a0*/  LDC.64 R16, c[0x0][0x348] ;  /* 0x0000d200ff107b82 */ /* 0x000ea20000000a00 */
[----:B------:R-:W-:Y:S02]  /*43b0*/  HFMA2 R13, -RZ, RZ, 0, 0 ;  /* 0x00000000ff0d7431 */ /* 0x000fe400000001ff */
[----:B------:R-:W-:Y:S01]  /*43c0*/  IMAD.MOV.U32 R15, RZ, RZ, 0x1 ;  /* 0x00000001ff0f7424 */ /* 0x000fe200078e00ff */
[----:B------:R-:W1:Y:S01]  /*43d0*/  LDCU.128 UR28, c[0x0][0xb10] ;  /* 0x00016200ff1c77ac */ /* 0x000e620008000c00 */
[----:B------:R-:W-:Y:S01]  /*43e0*/  IMAD.MOV.U32 R14, RZ, RZ, RZ ;  /* 0x000000ffff0e7224 */ /* 0x000fe200078e00ff */
[----:B------:R-:W-:Y:S01]  /*43f0*/  MOV R12, 0x1000 ;  /* 0x00001000000c7802 */ /* 0x000fe20000000f00 */
[----:B------:R-:W3:Y:S01]  /*4400*/  LDCU UR25, c[0x0][0x374] ;  /* 0x00006e80ff1977ac */ /* 0x000ee20008000800 */
[----:B------:R-:W4:Y:S01]  /*4410*/  LDC.64 R2, c[0x0][0x888] ;  /* 0x00022200ff027b82 */ /* 0x000f220000000a00 */
[----:B------:R-:W3:Y:S01]  /*4420*/  LDCU UR16, c[0x0][0xb0c] ;  /* 0x00016180ff1077ac */ /* 0x000ee20008000800 */
[----:B------:R-:W2:Y:S06]  /*4430*/  LDCU UR35, c[0x0][0xb20] ;  /* 0x00016400ff2377ac */ /* 0x000eac0008000800 */
[----:B------:R-:W4:Y:S01]  /*4440*/  LDC.64 R4, c[0x0][0x890] ;  /* 0x00022400ff047b82 */ /* 0x000f220000000a00 */
[----:B------:R-:W2:Y:S01]  /*4450*/  LDCU UR4, c[0x0][0xb30] ;  /* 0x00016600ff0477ac */ /* 0x000ea20008000800 */
[----:B------:R-:W-:Y:S01]  /*4460*/  UMOV UR17, 0x400 ;  /* 0x0000040000117882 */ /* 0x000fe20000000000 */
[----:B-1----:R-:W-:-:S02]  /*4470*/  UIMAD.WIDE.U32 UR32, UR26, UR28, URZ ;  /* 0x0000001c1a2072a5 */ /* 0x002fc4000f8e00ff */
[----:B---3--:R-:W-:Y:S02]  /*4480*/  UIMAD.WIDE.U32 UR6, UR25, UR31, URZ ;  /* 0x0000001f190672a5 */ /* 0x008fe4000f8e00ff */
[----:B------:R-:W-:Y:S02]  /*4490*/  ULEA UR17, UR55, UR17, 0x18 ;  /* 0x0000001137117291 */ /* 0x000fe4000f8ec0ff */
[----:B------:R-:W-:Y:S02]  /*44a0*/  UPLOP3.LUT UP3, UPT, UPT, UPT, UPT, 0x40, 0x4 ;  /* 0x000000000004789c */ /* 0x000fe40003f6e870 */
[----:B------:R-:W-:Y:S01]  /*44b0*/  UIADD3 UR5, UPT, UPT, UR17, 0x40, URZ ;  /* 0x0000004011057890 */ /* 0x000fe2000fffe0ff */
[----:B------:R-:W-:Y:S01]  /*44c0*/  UMOV UR32, UR33 ;  /* 0x0000002100207c82 */ /* 0x000fe20008000000 */
[----:B------:R-:W-:Y:S01]  /*44d0*/  UMOV UR27, UR7 ;  /* 0x00000007001b7c82 */ /* 0x000fe20008000000 */
[----:B------:R-:W-:Y:S02]  /*44e0*/  UISETP.GE.AND UP0, UPT, UR40, 0x1, UPT ;  /* 0x000000012800788c */ /* 0x000fe4000bf06270 */
[----:B------:R-:W-:Y:S01]  /*44f0*/  UISETP.NE.AND UP4, UPT, UR40, 0x1, UPT ;  /* 0x000000012800788c */ /* 0x000fe2000bf85270 */
[----:B------:R-:W1:Y:S01]  /*4500*/  LDCU.64 UR14, c[0x0][0xb28] ;  /* 0x00016500ff0e77ac */ /* 0x000e620008000a00 */
[----:B------:R-:W-:-:S02]  /*4510*/  UISETP.NE.AND UP6, UPT, UR16, 0x1, UPT ;  /* 0x000000011000788c */ /* 0x000fc4000bfc5270 */
[----:B------:R-:W-:Y:S02]  /*4520*/  UISETP.NE.AND UP5, UPT, UR30, 0x1, UPT ;  /* 0x000000011e00788c */ /* 0x000fe4000bfa5270 */
[----:B------:R-:W-:Y:S02]  /*4530*/  UPRMT UR55, UR55, 0x654, UR5 ;  /* 0x0000065437377896 */ /* 0x000fe40008000005 */
[----:B------:R-:W-:Y:S02]  /*4540*/  USHF.R.U32.HI UR32, URZ, UR29, UR32 ;  /* 0x0000001dff207299 */ /* 0x000fe40008011620 */
[----:B--2---:R-:W-:Y:S02]  /*4550*/  USHF.R.U32.HI UR27, URZ, UR35, UR27 ;  /* 0x00000023ff1b7299 */ /* 0x004fe4000801161b */
[----:B------:R-:W-:-:S11]  /*4560*/  UISETP.NE.AND UP2, UPT, UR4, 0x1, UPT ;  /* 0x000000010400788c */ /* 0x000fd6000bf45270 */
.L_x_93:
[C---:B------:R-:W-:Y:S02]  /*4570*/  LEA R7, R14.reuse, UR17, 0x3 ;  /* 0x000000110e077c11 */ /* 0x040fe4000f8e18ff */
[----:B------:R-:W-:Y:S02]  /*4580*/  SHF.L.U32 R0, R13, 0x1f, RZ ;  /* 0x0000001f0d007819 */ /* 0x000fe400000006ff */
[----:B------:R-:W-:Y:S02]  /*4590*/  LEA R8, R14, UR17, 0x4 ;  /* 0x000000110e087c11 */ /* 0x000fe4000f8e20ff */
[----:B--2---:R-:W2:Y:S02]  /*45a0*/  SYNCS.PHASECHK.TRANS64.TRYWAIT P0, [R7+URZ+0x60], R0 ;  /* 0x00006000070075a7 */ /* 0x004ea400080011ff */
[----:B--2---:R-:W-:Y:S05]  /*45b0*/  @!P0 BRA `(.L_x_86) ;  /* 0x0000002c00f48947 */ /* 0x004fea0003800000 */
.L_x_143:
[----:B------:R-:W3:Y:S01]  /*45c0*/  LDS.128 R8, [R8+0xf0] ;  /* 0x0000f00008087984 */ /* 0x000ee20000000c00 */
[----:B------:R-:W-:Y:S01]  /*45d0*/  UISETP.GE.AND UP0, UPT, UR40, 0x1, UPT ;  /* 0x000000012800788c */ /* 0x000fe2000bf06270 */
[----:B------:R-:W-:Y:S01]  /*45e0*/  @!PT LDS RZ, [RZ] ;  /* 0x00000000fffff984 */ /* 0x000fe20000000800 */
[----:B------:R-:W-:Y:S01]  /*45f0*/  @!PT LDS RZ, [RZ] ;  /* 0x00000000fffff984 */ /* 0x000fe20000000800 */
[----:B------:R-:W-:Y:S01]  /*4600*/  @!PT LDS RZ, [RZ] ;  /* 0x00000000fffff984 */ /* 0x000fe20000000800 */
[----:B------:R-:W-:Y:S01]  /*4610*/  @!PT LDS RZ, [RZ] ;  /* 0x00000000fffff984 */ /* 0x000fe20000000800 */
[----:B------:R1:W-:Y:S06]  /*4620*/  MEMBAR.ALL.CTA ;  /* 0x0000000000007992 */ /* 0x0003ec0000008000 */
[----:B-1----:R-:W1:Y:S01]  /*4630*/  FENCE.VIEW.ASYNC.S ;  /* 0x00000000000073c6 */ /* 0x002e620000000000 */
[----:B---3--:R-:W-:Y:S11]  /*4640*/  LOP3.LUT P0, RZ, R10, 0x1, RZ, 0xc0, !PT ;  /* 0x000000010aff7812 */ /* 0x008ff6000780c0ff */
[----:B------:R-:W-:Y:S02]  /*4650*/  @!UPT UIADD3 URZ, UPT, UPT, URZ, URZ, URZ ;  /* 0x000000fffffff290 */ /* 0x000fe4000fffe0ff */
[----:B-1----:R-:W-:Y:S01]  /*4660*/  VOTEU.ANY UP1, P0 ;  /* 0x0000000000ff7886 */ /* 0x002fe20000020100 */
[----:B------:R-:W-:Y:S11]  /*4670*/  PLOP3.LUT P0, PT, PT, PT, UP1, 0x80, 0x8 ;  /* 0x000000000008781c */ /* 0x000ff60003f0f018 */
[----:B------:R-:W-:Y:S02]  /*4680*/  @!UPT UIADD3 URZ, UPT, UPT, URZ, URZ, URZ ;  /* 0x000000fffffff290 */ /* 0x000fe4000fffe0ff */
[----:B--2---:R-:W-:Y:S02]  /*4690*/  @P0 SHF.R.U32.HI R0, RZ, 0x10, R9 ;  /* 0x00000010ff000819 */ /* 0x004fe40000011609 */
[----:B------:R-:W-:Y:S02]  /*46a0*/  @P0 MOV R6, R8 ;  /* 0x0000000800060202 */ /* 0x000fe40000000f00 */
[----:B------:R-:W-:Y:S01]  /*46b0*/  @P0 R2UR UR4, R0 ;  /* 0x00000000000402ca */ /* 0x000fe200000e0000 */
[----:B------:R-:W-:Y:S01]  /*46c0*/  VIADD R0, R7, 0x70 ;  /* 0x0000007007007836 */ /* 0x000fe20000000000 */
[----:B------:R-:W-:Y:S02]  /*46d0*/  @P0 LOP3.LUT R8, R9, 0xffff, RZ, 0xc0, !PT ;  /* 0x0000ffff09080812 */ /* 0x000fe400078ec0ff */
[----:B------:R-:W-:Y:S02]  /*46e0*/  @P0 R2UR UR6, R6 ;  /* 0x00000000060602ca */ /* 0x000fe400000e0000 */
[----:B------:R-:W-:Y:S02]  /*46f0*/  PRMT R0, RZ, 0x654, R0 ;  /* 0x00000654ff007816 */ /* 0x000fe40000000000 */
[----:B------:R-:W-:Y:S02]  /*4700*/  @P0 R2UR UR5, R8 ;  /* 0x00000000080502ca */ /* 0x000fe400000e0000 */
[----:B------:R1:W-:Y:S03]  /*4710*/  SYNCS.ARRIVE.TRANS64.RED.A1T0 RZ, [R0+URZ], RZ ;  /* 0x000000ff00ff79a7 */ /* 0x0003e600081004ff */
[----:B------:R-:W-:Y:S04]  /*4720*/  @UP1 UMOV UR24, UR4 ;  /* 0x0000000400181c82 */ /* 0x000fe80008000000 */
[----:B------:R-:W-:Y:S04]  /*4730*/  @UP1 UMOV UR13, UR6 ;  /* 0x00000006000d1c82 */ /* 0x000fe80008000000 */
[----:B------:R-:W-:Y:S01]  /*4740*/  @UP1 UMOV UR7, UR5 ;  /* 0x0000000500071c82 */ /* 0x000fe20008000000 */
[----:B------:R-:W-:Y:S05]  /*4750*/  BRA.U !UP0, `(.L_x_87) ;  /* 0x0000000108a47547 */ /* 0x000fea000b800000 */
[----:B------:R-:W-:Y:S02]  /*4760*/  UIMAD.WIDE.U32 UR10, UR7, UR31, URZ ;  /* 0x0000001f070a72a5 */ /* 0x000fe4000f8e00ff */
[----:B------:R-:W-:Y:S02]  /*4770*/  UIMAD.WIDE.U32 UR18, UR13, UR28, URZ ;  /* 0x0000001c0d1272a5 */ /* 0x000fe4000f8e00ff */
[----:B------:R-:W-:Y:S02]  /*4780*/  USEL UR4, UR25, UR27, !UP5 ;  /* 0x0000001b19047287 */ /* 0x000fe4000e800000 */
[----:B------:R-:W-:Y:S02]  /*4790*/  USEL UR8, UR26, UR32, !UP6 ;  /* 0x000000201a087287 */ /* 0x000fe4000f000000 */
[----:B------:R-:W-:Y:S02]  /*47a0*/  UIMAD.WIDE.U32 UR20, UR4, UR14, URZ ;  /* 0x0000000e041472a5 */ /* 0x000fe4000f8e00ff */
[----:B------:R-:W-:Y:S01]  /*47b0*/  UIMAD.WIDE.U32 UR22, UR8, UR14, URZ ;  /* 0x0000000e081672a5 */ /* 0x000fe2000f8e00ff */
[----:B------:R-:W-:Y:S02]  /*47c0*/  UMOV UR5, UR11 ;  /* 0x0000000b00057c82 */ /* 0x000fe40008000000 */
[----:B------:R-:W-:Y:S03]  /*47d0*/  USHF.R.U32.HI UR6, URZ, UR35, UR5 ;  /* 0x00000023ff067299 */ /* 0x000fe60008011605 */
[----:B------:R-:W-:Y:S01]  /*47e0*/  UMOV UR5, UR19 ;  /* 0x0000001300057c82 */ /* 0x000fe20008000000 */
[----:B------:R-:W-:Y:S02]  /*47f0*/  USEL UR6, UR7, UR6, !UP5 ;  /* 0x0000000607067287 */ /* 0x000fe4000e800000 */
[----:B------:R-:W-:Y:S02]  /*4800*/  USHF.R.U32.HI UR9, URZ, UR29, UR5 ;  /* 0x0000001dff097299 */ /* 0x000fe40008011605 */
[----:B------:R-:W-:Y:S01]  /*4810*/  UIMAD.WIDE.U32 UR10, UR6, UR14, URZ ;  /* 0x0000000e060a72a5 */ /* 0x000fe2000f8e00ff */
[----:B------:R-:W-:Y:S02]  /*4820*/  UMOV UR5, UR21 ;  /* 0x0000001500057c82 */ /* 0x000fe40008000000 */
[----:B------:R-:W-:Y:S03]  /*4830*/  @UP4 USHF.R.U32.HI UR4, URZ, UR15, UR5 ;  /* 0x0000000fff044299 */ /* 0x000fe60008011605 */
[----:B------:R-:W-:Y:S01]  /*4840*/  UMOV UR5, UR23 ;  /* 0x0000001700057c82 */ /* 0x000fe20008000000 */
[----:B------:R-:W-:Y:S02]  /*4850*/  UIMAD UR4, UR40, UR4, URZ ;  /* 0x00000004280472a4 */ /* 0x000fe4000f8e02ff */
[----:B------:R-:W-:Y:S02]  /*4860*/  @UP4 USHF.R.U32.HI UR8, URZ, UR15, UR5 ;  /* 0x0000000fff084299 */ /* 0x000fe40008011605 */
[----:B------:R-:W-:Y:S02]  /*4870*/  USEL UR5, UR13, UR9, !UP6 ;  /* 0x000000090d057287 */ /* 0x000fe4000f000000 */
[----:B------:R-:W-:Y:S02]  /*4880*/  UIMAD UR9, UR40, UR8, URZ ;  /* 0x00000008280972a4 */ /* 0x000fe4000f8e02ff */
[----:B------:R-:W-:Y:S03]  /*4890*/  UISETP.GE.AND UP0, UPT, UR6, UR4, UPT ;  /* 0x000000040600728c */ /* 0x000fe6000bf06270 */
[----:B------:R-:W-:Y:S01]  /*48a0*/  UMOV UR4, UR11 ;  /* 0x0000000b00047c82 */ /* 0x000fe20008000000 */
[----:B------:R-:W-:Y:S02]  /*48b0*/  UISETP.GE.OR UP0, UPT, UR5, UR9, UP0 ;  /* 0x000000090500728c */ /* 0x000fe40008706670 */
[----:B------:R-:W-:Y:S02]  /*48c0*/  USHF.R.U32.HI UR4, URZ, UR15, UR4 ;  /* 0x0000000fff047299 */ /* 0x000fe40008011604 */
[----:B------:R-:W-:Y:S02]  /*48d0*/  UIMAD.WIDE.U32 UR10, UR5, UR14, URZ ;  /* 0x0000000e050a72a5 */ /* 0x000fe4000f8e00ff */
[----:B------:R-:W-:Y:S04]  /*48e0*/  USEL UR12, UR6, UR4, !UP4 ;  /* 0x00000004060c7287 */ /* 0x000fe8000e000000 */
[----:B------:R-:W-:Y:S01]  /*48f0*/  UIADD3 UR9, UPT, UPT, -UR12, URZ, URZ ;  /* 0x000000ff0c097290 */ /* 0x000fe2000fffe1ff */
[----:B------:R-:W-:Y:S02]  /*4900*/  @!UP0 UMOV UR4, UR11 ;  /* 0x0000000b00048c82 */ /* 0x000fe40008000000 */
[----:B------:R-:W-:Y:S02]  /*4910*/  @!UP0 USHF.R.U32.HI UR4, URZ, UR15, UR4 ;  /* 0x0000000fff048299 */ /* 0x000fe40008011604 */
[----:B------:R-:W-:Y:S02]  /*4920*/  UIMAD UR9, UR40, UR9, UR6 ;  /* 0x00000009280972a4 */ /* 0x000fe4000f8e0206 */
[----:B------:R-:W-:Y:S04]  /*4930*/  @!UP0 USEL UR4, UR5, UR4, !UP4 ;  /* 0x0000000405048287 */ /* 0x000fe8000e000000 */
[----:B------:R-:W-:Y:S02]  /*4940*/  @!UP0 UIMAD UR9, UR8, UR9, UR4 ;  /* 0x00000009080982a4 */ /* 0x000fe4000f8e0204 */
[----:B------:R-:W-:Y:S02]  /*4950*/  @!UP0 UIADD3 UR10, UPT, UPT, UR12, -UR4, URZ ;  /* 0x800000040c0a8290 */ /* 0x000fe4000fffe0ff */
[----:B------:R-:W-:Y:S02]  /*4960*/  UIADD3 UR4, UPT, UPT, -UR5, URZ, URZ ;  /* 0x000000ff05047290 */ /* 0x000fe4000fffe1ff */
[----:B------:R-:W-:Y:S02]  /*4970*/  UIADD3 UR8, UPT, UPT, -UR6, URZ, URZ ;  /* 0x000000ff06087290 */ /* 0x000fe4000fffe1ff */
[----:B------:R-:W-:Y:S02]  /*4980*/  @!UP0 UIMAD UR6, UR10, UR40, UR5 ;  /* 0x000000280a0682a4 */ /* 0x000fe4000f8e0205 */
[----:B------:R-:W-:Y:S02]  /*4990*/  UIMAD UR13, UR16, UR4, UR13 ;  /* 0x00000004100d72a4 */ /* 0x000fe4000f8e020d */
[----:B------:R-:W-:Y:S01]  /*49a0*/  UIMAD UR7, UR30, UR8, UR7 ;  /* 0x000000081e0772a4 */ /* 0x000fe2000f8e0207 */
[----:B------:R-:W-:Y:S02]  /*49b0*/  @!UP0 UMOV UR5, UR9 ;  /* 0x0000000900058c82 */ /* 0x000fe40008000000 */
[----:B------:R-:W-:Y:S02]  /*49c0*/  UIMAD UR13, UR5, UR16, UR13 ;  /* 0x00000010050d72a4 */ /* 0x000fe4000f8e020d */
[----:B------:R-:W-:Y:S11]  /*49d0*/  UIMAD UR7, UR6, UR30, UR7 ;  /* 0x0000001e060772a4 */ /* 0x000ff6000f8e0207 */
[----:B------:R-:W-:Y:S01]  /*49e0*/  @!UPT UIADD3 URZ, UPT, UPT, URZ, URZ, URZ ;  /* 0x000000fffffff290 */ /* 0x000fe2000fffe0ff */
.L_x_87:
[----:B------:R-:W2:Y:S01]  /*49f0*/  @!UP2 LDCU.128 UR20, c[0x0][0xb10] ;  /* 0x00016200ff14a7ac */ /* 0x000ea20008000c00 */
[C---:B----4-:R-:W-:Y:S02]  /*4a00*/  ISETP.NE.U32.AND P1, PT, R4.reuse, RZ, PT ;  /* 0x000000ff0400720c */ /* 0x050fe40003f25070 */
[----:B------:R-:W-:Y:S02]  /*4a10*/  ISETP.NE.U32.AND P0, PT, R4, RZ, PT ;  /* 0x000000ff0400720c */ /* 0x000fe40003f05070 */
[C---:B------:R-:W-:Y:S02]  /*4a20*/  ISETP.NE.AND.EX P1, PT, R5.reuse, RZ, PT, P1 ;  /* 0x000000ff0500720c */ /* 0x040fe40003f25310 */
[----:B------:R-:W-:Y:S01]  /*4a30*/  ISETP.NE.AND.EX P0, PT, R5, RZ, PT, P0 ;  /* 0x000000ff0500720c */ /* 0x000fe20003f05300 */
[----:B------:R-:W3:Y:S01]  /*4a40*/  @!UP2 LDCU UR5, c[0x0][0xb0c] ;  /* 0x00016180ff05a7ac */ /* 0x000ee20008000800 */
[----:B------:R-:W-:Y:S01]  /*4a50*/  SHF.L.U32 R6, R15, 0x1f, RZ ;  /* 0x0000001f0f067819 */ /* 0x000fe200000006ff */
[----:B--2---:R-:W-:Y:S07]  /*4a60*/  UIMAD.WIDE.U32 UR8, UR13, UR20, URZ ;  /* 0x000000140d0872a5 */ /* 0x004fee000f8e00ff */
[----:B------:R-:W-:Y:S01]  /*4a70*/  @!UP2 UMOV UR4, UR9 ;  /* 0x000000090004ac82 */ /* 0x000fe20008000000 */
[----:B---3--:R-:W-:Y:S02]  /*4a80*/  @!UP2 UISETP.NE.AND UP0, UPT, UR5, 0x1, UPT ;  /* 0x000000010500a88c */ /* 0x008fe4000bf05270 */
[----:B------:R-:W-:Y:S02]  /*4a90*/  @!UP2 USHF.R.U32.HI UR4, URZ, UR21, UR4 ;  /* 0x00000015ff04a299 */ /* 0x000fe40008011604 */
[----:B------:R-:W-:Y:S02]  /*4aa0*/  UIMAD.WIDE.U32 UR8, UR7, UR23, URZ ;  /* 0x00000017070872a5 */ /* 0x000fe4000f8e00ff */
[----:B------:R-:W-:Y:S02]  /*4ab0*/  @!UP2 USEL UR10, UR13, UR4, !UP0 ;  /* 0x000000040d0aa287 */ /* 0x000fe4000c000000 */
[----:B------:R-:W-:Y:S03]  /*4ac0*/  @!UP2 UISETP.NE.AND UP0, UPT, UR22, 0x1, UPT ;  /* 0x000000011600a88c */ /* 0x000fe6000bf05270 */
[----:B------:R-:W-:Y:S02]  /*4ad0*/  @!UP2 UMOV UR6, UR9 ;  /* 0x000000090006ac82 */ /* 0x000fe40008000000 */
[----:B------:R-:W2:Y:S02]  /*4ae0*/  @!UP2 LDCU UR4, c[0x0][0xb20] ;  /* 0x00016400ff04a7ac */ /* 0x000ea40008000800 */
[----:B--2---:R-:W-:Y:S04]  /*4af0*/  @!UP2 USHF.R.U32.HI UR6, URZ, UR4, UR6 ;  /* 0x00000004ff06a299 */ /* 0x004fe80008011606 */
[----:B------:R-:W-:Y:S04]  /*4b00*/  @!UP2 USEL UR6, UR7, UR6, !UP0 ;  /* 0x000000060706a287 */ /* 0x000fe8000c000000 */
[----:B------:R-:W-:Y:S02]  /*4b10*/  @!UP2 UIADD3 UR4, UPT, UPT, -UR10, UR6, URZ ;  /* 0x000000060a04a290 */ /* 0x000fe4000fffe1ff */
[----:B------:R-:W-:Y:S02]  /*4b20*/  @!UP2 UIADD3 UR6, UPT, UPT, UR10, -UR6, URZ ;  /* 0x800000060a06a290 */ /* 0x000fe4000fffe0ff */
[----:B------:R-:W-:Y:S02]  /*4b30*/  @!UP2 UIMAD UR13, UR4, UR5, UR13 ;  /* 0x00000005040da2a4 */ /* 0x000fe4000f8e020d */
[----:B------:R-:W-:Y:S01]  /*4b40*/  @!UP2 UIMAD UR7, UR6, UR22, UR7 ;  /* 0x000000160607a2a4 */ /* 0x000fe2000f8e0207 */
[----:B------:R-:W-:Y:S11]  /*4b50*/  BRA.U UP3, `(.L_x_88) ;  /* 0x0000000103107547 */ /* 0x000ff6000b800000 */
[----:B------:R-:W-:Y:S04]  /*4b60*/  MOV R7, UR34 ;  /* 0x0000002200077c02 */ /* 0x000fe80008000f00 */
[----:B------:R-:W-:Y:S04]  /*4b70*/  SHF.L.U32 R7, R7, 0x1f, RZ ;  /* 0x0000001f07077819 */ /* 0x000fe800000006ff */
[----:B------:R-:W2:Y:S02]  /*4b80*/  SYNCS.PHASECHK.TRANS64.TRYWAIT P2, [UR17+0x58], R7 ;  /* 0x00005807ff0075a7 */ /* 0x000ea40008041111 */
[----:B--2---:R-:W-:Y:S05]  /*4b90*/  @!P2 BRA `(.L_x_89) ;  /* 0x000000280090a947 */ /* 0x004fea0003800000 */
.L_x_88:
[----:B------:R-:W-:Y:S05]  /*4ba0*/  @!P1 BRA `(.L_x_90) ;  /* 0x0000000000309947 */ /* 0x000fea0003800000 */
[----:B------:R-:W-:Y:S01]  /*4bb0*/  ISETP.NE.U32.AND P1, PT, R2, RZ, PT ;  /* 0x000000ff0200720c */ /* 0x000fe20003f25070 */
[----:B------:R-:W2:Y:S01]  /*4bc0*/  LDCU.64 UR4, c[0x0][0x358] ;  /* 0x00006b00ff0477ac */ /* 0x000ea20008000a00 */
[----:B------:R-:W-:Y:S02]  /*4bd0*/  IMAD.MOV.U32 R81, RZ, RZ, 0x1 ;  /* 0x00000001ff517424 */ /* 0x000fe400078e00ff */
[----:B------:R-:W-:Y:S11]  /*4be0*/  ISETP.NE.AND.EX P1, PT, R3, RZ, PT, P1 ;  /* 0x000000ff0300720c */ /* 0x000ff60003f25310 */
[----:B------:R-:W-:Y:S02]  /*4bf0*/  @!UPT UIADD3 URZ, UPT, UPT, URZ, URZ, URZ ;  /* 0x000000fffffff290 */ /* 0x000fe4000fffe0ff */
[----:B------:R-:W3:Y:S01]  /*4c00*/  @P1 LDC.64 R8, c[0x0][0x888] ;  /* 0x00022200ff081b82 */ /* 0x000ee20000000a00 */
[----:B-1----:R-:W-:Y:S04]  /*4c10*/  @P1 IMAD R0, R4, UR36, RZ ;  /* 0x0000002404001c24 */ /* 0x002fe8000f8e02ff */
[----:B---3--:R-:W-:Y:S04]  /*4c20*/  @P1 IMAD.WIDE R8, R0, 0x4, R8 ;  /* 0x0000000400081825 */ /* 0x008fe800078e0208 */
[----:B------:R-:W-:Y:S01]  /*4c30*/  HFMA2 R0, -RZ, RZ, 0, 5.9604644775390625e-08 ;  /* 0x00000001ff007431 */ /* 0x000fe200000001ff */
[----:B--2--5:R2:W5:Y:S04]  /*4c40*/  @P1 LDG.E R40, desc[UR4][R8.64] ;  /* 0x0000000408281981 */ /* 0x024568000c1e1900 */
[----:B------:R-:W-:Y:S01]  /*4c50*/  @!P1 PRMT R81, R0, 0x7610, R81 ;  /* 0x0000761000519816 */ /* 0x000fe20000000051 */
[----:B--2---:R-:W3:Y:S06]  /*4c60*/  @!P1 LDC R40, c[0x0][0x880] ;  /* 0x00022000ff289b82 */ /* 0x004eec0000000800 */
.L_x_90:
[----:B---3-5:R-:W-:Y:S01]  /*4c70*/  @!P0 ISETP.EQ.AND P1, PT, R40, RZ, PT ;  /* 0x000000ff2800820c */ /* 0x028fe20003f22270 */
[----:B------:R-:W-:Y:S01]  /*4c80*/  @!UPT UIADD3 URZ, UPT, UPT, URZ, URZ, URZ ;  /* 0x000000fffffff290 */ /* 0x000fe2000fffe0ff */
[----:B------:R-:W-:Y:S11]  /*4c90*/  @!P0 BRA `(.L_x_91) ;  /* 0x0000000000188947 */ /* 0x000ff60003800000 */
[----:B------:R-:W-:Y:S02]  /*4ca0*/  LOP3.LUT P0, RZ, R81, 0xff, RZ, 0xc0, !PT ;  /* 0x000000ff51ff7812 */ /* 0x000fe4000780c0ff */
[----:B------:R-:W-:Y:S04]  /*4cb0*/  ISETP.NE.U32.AND P1, PT, R2, RZ, PT ;  /* 0x000000ff0200720c */ /* 0x000fe80003f25070 */
[----:B------:R-:W-:Y:S04]  /*4cc0*/  ISETP.NE.AND.EX P1, PT, R3, RZ, PT, P1 ;  /* 0x000000ff0300720c */ /* 0x000fe80003f25310 */
[----:B------:R-:W-:Y:S03]  /*4cd0*/  PLOP3.LUT P1, PT, P1, PT, PT, 0x8, 0x80 ;  /* 0x000000000080781c */ /* 0x000fe60000f2e170 */
[----:B------:R-:W-:Y:S11]  /*4ce0*/  @P0 ISETP.EQ.AND P1, PT, R40, RZ, PT ;  /* 0x000000ff2800020c */ /* 0x000ff60003f22270 */
[----:B------:R-:W-:Y:S02]  /*4cf0*/  @!UPT UIADD3 URZ, UPT, UPT, URZ, URZ, URZ ;  /* 0x000000fffffff290 */ /* 0x000fe4000fffe0ff */
.L_x_91:
[----:B------:R-:W2:Y:S01]  /*4d00*/  SYNCS.PHASECHK.TRANS64.TRYWAIT P0, [UR17+0x48], R6 ;  /* 0x00004806ff0075a7 */ /* 0x000ea20008001111 */
[----:B------:R-:W-:Y:S02]  /*4d10*/  ELECT P2, URZ, PT ;  /* 0x0000000000ff782f */ /* 0x000fe40003840000 */
[----:B------:R-:W-:Y:S01]  /*4d20*/  IADD3 R14, PT, PT, R14, 0x1, RZ ;  /* 0x000000010e0e7810 */ /* 0x000fe20007ffe0ff */
[----:B--2---:R-:W-:Y:S10]  /*4d30*/  @!P0 BRA `(.L_x_92) ;  /* 0x0000002800408947 */ /* 0x004ff40003800000 */
.L_x_146:
[----:B------:R-:W-:Y:S01]  /*4d40*/  PLOP3.LUT P1, PT, P1, P2, PT, 0xf2, 0x2f ;  /* 0x00000000002f781c */ /* 0x000fe20000f25e72 */
[----:B------:R-:W-:Y:S01]  /*4d50*/  UMOV UR18, 0x0 ;  /* 0x0000000000127882 */ /* 0x000fe20000000000 */
[----:B------:R-:W-:Y:S01]  /*4d60*/  UMOV UR19, 0x10000000 ;  /* 0x1000000000137882 */ /* 0x000fe20000000000 */
[----:B------:R-:W-:Y:S01]  /*4d70*/  UMOV UR12, UR36 ;  /* 0x00000024000c7c82 */ /* 0x000fe20008000000 */
[----:B------:R-:W-:Y:S01]  /*4d80*/  LOP3.LUT R15, R15, 0x1, RZ, 0x3c, !PT ;  /* 0x000000010f0f7812 */ /* 0x000fe200078e3cff */
[----:B------:R-:W-:Y:S01]  /*4d90*/  UPLOP3.LUT UP3, UPT, UPT, UPT, UPT, 0x80, 0x8 ;  /* 0x000000000008789c */ /* 0x000fe20003f6f070 */
[----:B------:R-:W-:Y:S07]  /*4da0*/  UMOV UR36, UR24 ;  /* 0x0000001800247c82 */ /* 0x000fee0008000000 */
[----:B-1----:R-:W-:Y:S01]  /*4db0*/  @!P1 IADD3 R6, P0, PT, R16, 0x580, RZ ;  /* 0x0000058010069810 */ /* 0x002fe20007f1e0ff */
[----:B------:R-:W-:Y:S03]  /*4dc0*/  VOTEU.ALL UP0, P1 ;  /* 0x0000000000ff7886 */ /* 0x000fe60000800000 */
[----:B------:R-:W-:Y:S01]  /*4dd0*/  @!P1 R2UR UR5, R6 ;  /* 0x00000000060592ca */ /* 0x000fe200000e0000 */
[----:B------:R-:W-:Y:S01]  /*4de0*/  @!P1 IMAD.X R0, RZ, RZ, R17, P0 ;  /* 0x000000ffff009224 */ /* 0x000fe200000e0611 */
[----:B------:R-:W-:Y:S01]  /*4df0*/  @!UP0 USHF.L.U32 UR10, UR46, 0x6, URZ ;  /* 0x000000062e0a8899 */ /* 0x000fe200080006ff */
[----:B------:R-:W-:Y:S01]  /*4e00*/  ISETP.NE.AND P0, PT, R14, 0x2, PT ;  /* 0x000000020e00780c */ /* 0x000fe20003f05270 */
[----:B------:R-:W-:Y:S02]  /*4e10*/  @!UP0 USHF.L.U32 UR11, UR45, 0x6, URZ ;  /* 0x000000062d0b8899 */ /* 0x000fe400080006ff */
[----:B------:R-:W-:Y:S01]  /*4e20*/  @!P1 R2UR UR4, R0 ;  /* 0x00000000000492ca */ /* 0x000fe200000e0000 */
[----:B------:R-:W-:Y:S01]  /*4e30*/  @!UP0 UIADD3 UR8, UPT, UPT, UR17, 0x200, URZ ;  /* 0x0000020011088890 */ /* 0x000fe2000fffe0ff */
[----:B------:R-:W-:Y:S01]  /*4e40*/  SEL R0, RZ, 0x1, P0 ;  /* 0x00000001ff007807 */ /* 0x000fe20000000000 */
[----:B------:R-:W-:Y:S01]  /*4e50*/  @!UP0 UIADD3 UR9, UPT, UPT, UR17, 0x40, URZ ;  /* 0x0000004011098890 */ /* 0x000fe2000fffe0ff */
[----:B------:R-:W-:Y:S01]  /*4e60*/  SEL R14, R14, RZ, P0 ;  /* 0x000000ff0e0e7207 */ /* 0x000fe20000000000 */
[----:B------:R-:W-:Y:S01]  /*4e70*/  VOTEU.ALL UP0, P1 ;  /* 0x0000000000ff7886 */ /* 0x000fe20000800000 */
[----:B------:R-:W-:Y:S01]  /*4e80*/  LOP3.LUT R13, R13, R0, RZ, 0x3c, !PT ;  /* 0x000000000d0d7212 */ /* 0x000fe200078e3cff */
[----:B------:R-:W-:Y:S01]  /*4e90*/  IMAD.U32 R6, RZ, RZ, UR5 ;  /* 0x00000005ff067e24 */ /* 0x000fe2000f8e00ff */
[----:B------:R-:W-:Y:S02]  /*4ea0*/  UIADD3 UR46, UPT, UPT, UR7, UR57, URZ ;  /* 0x00000039072e7290 */ /* 0x000fe4000fffe0ff */
[----:B------:R-:W-:Y:S03]  /*4eb0*/  UIADD3 UR45, UPT, UPT, UR13, UR60, URZ ;  /* 0x0000003c0d2d7290 */ /* 0x000fe6000fffe0ff */
[----:B------:R-:W-:Y:S01]  /*4ec0*/  IMAD.U32 R7, RZ, RZ, UR4 ;  /* 0x00000004ff077e24 */ /* 0x000fe2000f8e00ff */
[----:B------:R-:W-:Y:S04]  /*4ed0*/  @!P1 R2UR UR4, R6 ;  /* 0x00000000060492ca */ /* 0x000fe800000e0000 */
[----:B------:R-:W-:Y:S11]  /*4ee0*/  @!P1 R2UR UR5, R7 ;  /* 0x00000000070592ca */ /* 0x000ff600000e0000 */
[----:B------:R-:W-:Y:S02]  /*4ef0*/  @!UPT UIADD3 URZ, UPT, UPT, URZ, URZ, URZ ;  /* 0x000000fffffff290 */ /* 0x000fe4000fffe0ff */
[----:B------:R2:W-:Y:S01]  /*4f00*/  @!UP0 UTMALDG.3D [UR8], [UR4], desc[UR18] ;  /* 0x00001208040085b4 */ /* 0x0005e20008011000 */
[----:B------:R2:W-:Y:S01]  /*4f10*/  @!P1 SYNCS.ARRIVE.TRANS64.RED.A0TR RZ, [UR17+0x40], R12 ;  /* 0x0000400cffff99a7 */ /* 0x0005e20008300411 */
[----:B------:R-:W-:Y:S01]  /*4f20*/  SYNCS.ARRIVE.TRANS64.RED.A1T0 RZ, [UR55], RZ ;  /* 0x000000ffffff79a7 */ /* 0x000fe20008100437 */
[----:B------:R-:W-:Y:S05]  /*4f30*/  BRA.U UP1, `(.L_x_93) ;  /* 0xfffffff5018c7547 */ /* 0x000fea000b83ffff */
[----:B------:R-:W-:Y:S07]  /*4f40*/  MOV R0, UR17 ;  /* 0x0000001100007c02 */ /* 0x000fee0008000f00 */
.L_x_94:
[----:B-1----:R-:W-:-:S04]  /*4f50*/  SHF.L.U32 R2, R15, 0x1f, RZ ;  /* 0x0000001f0f027819 */ /* 0x002fc800000006ff */
[----:B------:R1:W3:Y:S03]  /*4f60*/  SYNCS.PHASECHK.TRANS64.TRYWAIT P0, [R0+URZ+0x48], R2 ;  /* 0x00004802000075a7 */ /* 0x0002e600080011ff */
[----:B---3--:R-:W-:Y:S05]  /*4f70*/  @!P0 NANOSLEEP.SYNCS 0x989680 ;  /* 0x009896800000895d */ /* 0x008fea0003900000 */
[----:B------:R-:W3:Y:S02]  /*4f80*/  @!P0 SYNCS.PHASECHK.TRANS64 P0, [R0+URZ+0x48], R2 ;  /* 0x00004802000085a7 */ /* 0x000ee400080010ff */
[----:B--23--:R-:W-:Y:S05]  /*4f90*/  @P0 EXIT ;  /* 0x000000000000094d */ /* 0x00cfea0003800000 */
[----:B------:R-:W-:Y:S05]  /*4fa0*/  BRA `(.L_x_94) ;  /* 0xfffffffc00e87947 */ /* 0x000fea000383ffff */
.L_x_85:
[----:B------:R-:W-:-:S06]  /*4fb0*/  UISETP.GE.AND UP0, UPT, UR18, 0x4, UPT ;  /* 0x000000041200788c */ /* 0x000fcc000bf06270 */
[----:B------:R-:W-:-:S13]  /*4fc0*/  PLOP3.LUT P0, PT, PT, PT, UP0, 0x80, 0x8 ;  /* 0x000000000008781c */ /* 0x000fda0003f0f008 */
[----:B------:R-:W-:Y:S05]  /*4fd0*/  @!P0 EXIT ;  /* 0x000000000000894d */ /* 0x000fea0003800000 */
[----:B------:R-:W-:Y:S01]  /*4fe0*/  BAR.SYNC.DEFER_BLOCKING 0x6, 0xa0 ;  /* 0x0182800000007b1d */ /* 0x000fe20000010000 */
[C---:B------:R-:W-:Y:S01]  /*4ff0*/  IMAD.SHL.U32 R6, R78.reuse, 0x40, RZ ;  /* 0x000000404e067824 */ /* 0x040fe200078e00ff */
[----:B------:R-:W-:Y:S01]  /*5000*/  SHF.R.U32.HI R7, RZ, 0x1, R78 ;  /* 0x00000001ff077819 */ /* 0x000fe2000001164e */
[C---:B------:R-:W-:Y:S01]  /*5010*/  IMAD.SHL.U32 R4, R78.reuse, 0x8, RZ ;  /* 0x000000084e047824 */ /* 0x040fe200078e00ff */
[----:B------:R-:W-:Y:S01]  /*5020*/  CS2R R86, SRZ ;  /* 0x0000000000567805 */ /* 0x000fe2000001ff00 */
[----:B------:R-:W-:Y:S01]  /*5030*/  IMAD.U32 R37, R78, 0x10000, RZ ;  /* 0x000100004e257824 */ /* 0x000fe200078e00ff */
[----:B------:R-:W-:Y:S01]  /*5040*/  UMOV UR44, 0x400 ;  /* 0x00000400002c7882 */ /* 0x000fe20000000000 */
[C---:B------:R-:W-:Y:S01]  /*5050*/  LOP3.LUT R5, R6.reuse, 0x180, RZ, 0xc0, !PT ;  /* 0x0000018006057812 */ /* 0x040fe200078ec0ff */
[----:B------:R-:W-:Y:S01]  /*5060*/  ULEA UR44, UR55, UR44, 0x18 ;  /* 0x0000002c372c7291 */ /* 0x000fe2000f8ec0ff */
[----:B------:R-:W-:Y:S01]  /*5070*/  LOP3.LUT R6, R6, 0x640, RZ, 0xc0, !PT ;  /* 0x0000064006067812 */ /* 0x000fe200078ec0ff */
[----:B------:R-:W1:Y:S01]  /*5080*/  LDC.64 R74, c[0x0][0x888] ;  /* 0x00022200ff4a7b82 */ /* 0x000e620000000a00 */
[----:B------:R-:W-:Y:S01]  /*5090*/  LOP3.LUT R4, R5, 0x30, R4, 0xf8, !PT ;  /* 0x0000003005047812 */ /* 0x000fe200078ef804 */
[----:B------:R-:W-:Y:S01]  /*50a0*/  IMAD.SHL.U32 R5, R82, 0x800, RZ ;  /* 0x0000080052057824 */ /* 0x000fe200078e00ff */
[----:B------:R-:W-:Y:S01]  /*50b0*/  UIADD3 UR4, UPT, UPT, UR44, 0x1200, URZ ;  /* 0x000012002c047890 */ /* 0x000fe2000fffe0ff */
[----:B------:R-:W-:Y:S01]  /*50c0*/  IMAD.SHL.U32 R79, R78, 0x10, RZ ;  /* 0x000000104e4f7824 */ /* 0x000fe200078e00ff */
[----:B------:R-:W-:Y:S01]  /*50d0*/  LOP3.LUT R4, R4, 0x20, R7, 0x78, !PT ;  /* 0x0000002004047812 */ /* 0x000fe200078e7807 */
[----:B------:R-:W-:Y:S01]  /*50e0*/  IMAD.MOV.U32 R36, RZ, RZ, RZ ;  /* 0x000000ffff247224 */ /* 0x000fe200078e00ff */
[----:B------:R-:W-:Y:S01]  /*50f0*/  LOP3.LUT R5, R6, 0x800, R5, 0xf8, !PT ;  /* 0x0000080006057812 */ /* 0x000fe200078ef805 */
[----:B------:R-:W2:Y:S01]  /*5100*/  LDC.64 R76, c[0x0][0x890] ;  /* 0x00022400ff4c7b82 */ /* 0x000ea20000000a00 */
[----:B------:R-:W-:-:S02]  /*5110*/  LOP3.LUT R79, R79, 0x20, RZ, 0xc0, !PT ;  /* 0x000000204f4f7812 */ /* 0x000fc400078ec0ff */
[----:B------:R-:W-:Y:S02]  /*5120*/  CS2R R84, SRZ ;  /* 0x0000000000547805 */ /* 0x000fe4000001ff00 */
[----:B------:R-:W-:Y:S01]  /*5130*/  LOP3.LUT R80, R5, R4, RZ, 0xfc, !PT ;  /* 0x0000000405507212 */ /* 0x000fe200078efcff */
[----:B------:R-:W-:Y:S01]  /*5140*/  IMAD.SHL.U32 R5, R82, 0x200000, RZ ;  /* 0x0020000052057824 */ /* 0x000fe200078e00ff */
[----:B------:R-:W3:Y:S01]  /*5150*/  LDCU UR53, c[0x0][0x370] ;  /* 0x00006e00ff3577ac */ /* 0x000ee20008000800 */
[----:B------:R-:W4:Y:S01]  /*5160*/  LDS R0, [UR44+0x110] ;  /* 0x0001102cff007984 */ /* 0x000f220008000800 */
[----:B------:R-:W-:Y:S01]  /*5170*/  IMAD.U32 R88, RZ, RZ, UR4 ;  /* 0x00000004ff587e24 */ /* 0x000fe2000f8e00ff */
[----:B------:R-:W1:Y:S01]  /*5180*/  LDC.64 R72, c[0x0][0x8b0] ;  /* 0x00022c00ff487b82 */ /* 0x000e620000000a00 */
[----:B------:R-:W-:Y:S01]  /*5190*/  LOP3.LUT R5, R5, 0x200000, RZ, 0xc0, !PT ;  /* 0x0020000005057812 */ /* 0x000fe200078ec0ff */
[----:B------:R-:W-:Y:S01]  /*51a0*/  VIADD R4, R80, UR44 ;  /* 0x0000002c50047c36 */ /* 0x000fe20008000000 */
[----:B------:R-:W1:Y:S02]  /*51b0*/  LDCU.64 UR62, c[0x0][0x348] ;  /* 0x00006900ff3e77ac */ /* 0x000e640008000a00 */
[----:B------:R-:W-:-:S02]  /*51c0*/  LOP3.LUT R37, R5, 0x400000, R37, 0xf8, !PT ;  /* 0x0040000005257812 */ /* 0x000fc400078ef825 */
[----:B------:R-:W-:Y:S01]  /*51d0*/  IADD3 R79, PT, PT, -R79, 0x200, R4 ;  /* 0x000002004f4f7810 */ /* 0x000fe20007ffe104 */
[----:B------:R-:W1:Y:S01]  /*51e0*/  LDC.64 R70, c[0x0][0x8a8] ;  /* 0x00022a00ff467b82 */ /* 0x000e620000000a00 */
[----:B------:R-:W1:Y:S01]  /*51f0*/  LDCU UR41, c[0x0][0xb0c] ;  /* 0x00016180ff2977ac */ /* 0x000e620008000800 */
[----:B------:R-:W1:Y:S01]  /*5200*/  LDCU UR39, c[0x0][0xb30] ;  /* 0x00016600ff2777ac */ /* 0x000e620008000800 */
[----:B------:R-:W1:Y:S01]  /*5210*/  LDCU.64 UR58, c[0x0][0x888] ;  /* 0x00011100ff3a77ac */ /* 0x000e620008000a00 */
[----:B------:R-:W1:Y:S01]  /*5220*/  LDCU.64 UR42, c[0x0][0xb28] ;  /* 0x00016500ff2a77ac */ /* 0x000e620008000a00 */
[----:B------:R-:W1:Y:S01]  /*5230*/  LDCU.128 UR48, c[0x0][0xb10] ;  /* 0x00016200ff3077ac */ /* 0x000e620008000c00 */
[----:B------:R-:W1:Y:S01]  /*5240*/  LDCU UR52, c[0x0][0x374] ;  /* 0x00006e80ff3477ac */ /* 0x000e620008000800 */
[----:B------:R-:W-:Y:S01]  /*5250*/  UIADD3 UR56, UPT, UPT, UR44, 0x200, URZ ;  /* 0x000002002c387890 */ /* 0x000fe2000fffe0ff */
[----:B--234-:R-:W-:-:S11]  /*5260*/  IMAD.IADD R37, R0, 0x1, R37 ;  /* 0x0000000100257824 */ /* 0x01cfd600078e0225 */
.L_x_112:
[----:B------:R-:W-:Y:S02]  /*5270*/  LEA R3, R84, UR44, 0x3 ;  /* 0x0000002c54037c11 */ /* 0x000fe4000f8e18ff */
[----:B------:R-:W-:Y:S02]  /*5280*/  SHF.L.U32 R0, R86, 0x1f, RZ ;  /* 0x0000001f56007819 */ /* 0x000fe400000006ff */
[----:B------:R-:W-:Y:S02]  /*5290*/  LEA R4, R84, UR44, 0x4 ;  /* 0x0000002c54047c11 */ /* 0x000fe4000f8e20ff */
[----:B--2---:R-:W2:Y:S02]  /*52a0*/  SYNCS.PHASECHK.TRANS64.TRYWAIT P0, [R3+URZ+0x60], R0 ;  /* 0x00006000030075a7 */ /* 0x004ea400080011ff */
[----:B-12---:R-:W-:Y:S05]  /*52b0*/  @!P0 BRA `(.L_x_95) ;  /* 0x0000002000f88947 */ /* 0x006fea0003800000 */
.L_x_147:
[----:B------:R-:W3:Y:S01]  /*52c0*/  LDS.128 R4, [R4+0xf0] ;  /* 0x0000f00004047984 */ /* 0x000ee20000000c00 */
[----:B------:R-:W-:Y:S01]  /*52d0*/  UISETP.GE.AND UP0, UPT, UR40, 0x1, UPT ;  /* 0x000000012800788c */ /* 0x000fe2000bf06270 */
[----:B------:R-:W-:Y:S01]  /*52e0*/  @!PT LDS RZ, [RZ] ;  /* 0x00000000fffff984 */ /* 0x000fe20000000800 */
[----:B------:R-:W-:Y:S01]  /*52f0*/  @!PT LDS RZ, [RZ] ;  /* 0x00000000fffff984 */ /* 0x000fe20000000800 */
[----:B------:R-:W-:Y:S01]  /*5300*/  @!PT LDS RZ, [RZ] ;  /* 0x00000000fffff984 */ /* 0x000fe20000000800 */
[----:B------:R-:W-:Y:S01]  /*5310*/  @!PT LDS RZ, [RZ] ;  /* 0x00000000fffff984 */ /* 0x000fe20000000800 */
[----:B------:R4:W-:Y:S06]  /*5320*/  MEMBAR.ALL.CTA ;  /* 0x0000000000007992 */ /* 0x0009ec0000008000 */
[----:B----4-:R-:W4:Y:S01]  /*5330*/  FENCE.VIEW.ASYNC.S ;  /* 0x00000000000073c6 */ /* 0x010f220000000000 */
[----:B---3--:R-:W-:Y:S11]  /*5340*/  LOP3.LUT P0, RZ, R6, 0x1, RZ, 0xc0, !PT ;  /* 0x0000000106ff7812 */ /* 0x008ff6000780c0ff */
[----:B------:R-:W-:Y:S02]  /*5350*/  @!UPT UIADD3 URZ, UPT, UPT, URZ, URZ, URZ ;  /* 0x000000fffffff290 */ /* 0x000fe4000fffe0ff */
[----:B----4-:R-:W-:Y:S01]  /*5360*/  VOTEU.ANY UP1, P0 ;  /* 0x0000000000ff7886 */ /* 0x010fe20000020100 */
[----:B------:R-:W-:Y:S01]  /*5370*/  PLOP3.LUT P0, PT, PT, PT, UP1, 0x80, 0x8 ;  /* 0x000000000008781c */ /* 0x000fe20003f0f018 */
[----:B------:R-:W-:Y:S11]  /*5380*/  UP2UR UR47, UPR, URZ, 0x2 ;  /* 0x00000002ff2f7883 */ /* 0x000ff60008000000 */
[----:B------:R-:W-:Y:S01]  /*5390*/  @!UPT UIADD3 URZ, UPT, UPT, URZ, URZ, URZ ;  /* 0x000000fffffff290 */ /* 0x000fe2000fffe0ff */
        /* <DEDUP_REMOVED lines=13> */
[----:B------:R-:W3:Y:S01]  /*5470*/  LDCU UR12, c[0x0][0xb20] ;  /* 0x00016400ff0c77ac */ /* 0x000ee20008000800 */
[----:B-1----:R-:W-:Y:S02]  /*5480*/  UIMAD.WIDE.U32 UR4, UR52, UR51, URZ ;  /* 0x00000033340472a5 */ /* 0x002fe4000f8e00ff */
[----:B------:R-:W-:Y:S02]  /*5490*/  UIMAD.WIDE.U32 UR6, UR53, UR48, URZ ;  /* 0x00000030350672a5 */ /* 0x000fe4000f8e00ff */
[----:B------:R-:W-:Y:S02]  /*54a0*/  UISETP.NE.AND UP0, UPT, UR50, 0x1, UPT ;  /* 0x000000013200788c */ /* 0x000fe4000bf05270 */
[----:B------:R-:W-:Y:S02]  /*54b0*/  UIMAD.WIDE.U32 UR8, UR37, UR51, URZ ;  /* 0x00000033250872a5 */ /* 0x000fe4000f8e00ff */
[----:B------:R-:W-:Y:S02]  /*54c0*/  UIMAD.WIDE.U32 UR10, UR38, UR48, URZ ;  /* 0x00000030260a72a5 */ /* 0x000fe4000f8e00ff */
[----:B------:R-:W-:Y:S02]  /*54d0*/  UISETP.NE.AND UP1, UPT, UR41, 0x1, UPT ;  /* 0x000000012900788c */ /* 0x000fe4000bf25270 */
[----:B------:R-:W-:Y:S01]  /*54e0*/  UISETP.NE.AND UP2, UPT, UR40, 0x1, UPT ;  /* 0x000000012800788c */ /* 0x000fe2000bf45270 */
[----:B------:R-:W-:Y:S02]  /*54f0*/  UMOV UR4, UR5 ;  /* 0x0000000500047c82 */ /* 0x000fe40008000000 */
[----:B---3--:R-:W-:Y:S03]  /*5500*/  USHF.R.U32.HI UR5, URZ, UR12, UR4 ;  /* 0x0000000cff057299 */ /* 0x008fe60008011604 */
[----:B------:R-:W-:Y:S02]  /*5510*/  UMOV UR4, UR7 ;  /* 0x0000000700047c82 */ /* 0x000fe40008000000 */
[----:B------:R-:W-:Y:S02]  /*5520*/  USHF.R.U32.HI UR7, URZ, UR49, UR4 ;  /* 0x00000031ff077299 */ /* 0x000fe40008011604 */
[----:B------:R-:W-:Y:S02]  /*5530*/  USEL UR4, UR52, UR5, !UP0 ;  /* 0x0000000534047287 */ /* 0x000fe4000c000000 */
[----:B------:R-:W-:Y:S01]  /*5540*/  USEL UR7, UR53, UR7, !UP1 ;  /* 0x0000000735077287 */ /* 0x000fe2000c800000 */
[----:B------:R-:W-:Y:S01]  /*5550*/  UMOV UR5, UR9 ;  /* 0x0000000900057c82 */ /* 0x000fe20008000000 */
[----:B------:R-:W-:Y:S02]  /*5560*/  UIMAD.WIDE.U32 UR8, UR4, UR42, URZ ;  /* 0x0000002a040872a5 */ /* 0x000fe4000f8e00ff */
[----:B------:R-:W-:Y:S03]  /*5570*/  USHF.R.U32.HI UR6, URZ, UR12, UR5 ;  /* 0x0000000cff067299 */ /* 0x000fe60008011605 */
[----:B------:R-:W-:Y:S01]  /*5580*/  UMOV UR5, UR11 ;  /* 0x0000000b00057c82 */ /* 0x000fe20008000000 */
[----:B------:R-:W-:Y:S02]  /*5590*/  UIMAD.WIDE.U32 UR10, UR7, UR42, URZ ;  /* 0x0000002a070a72a5 */ /* 0x000fe4000f8e00ff */
[----:B------:R-:W-:Y:S02]  /*55a0*/  USHF.R.U32.HI UR12, URZ, UR49, UR5 ;  /* 0x00000031ff0c7299 */ /* 0x000fe40008011605 */
[----:B------:R-:W-:Y:S01]  /*55b0*/  USEL UR6, UR37, UR6, !UP0 ;  /* 0x0000000625067287 */ /* 0x000fe2000c000000 */
[----:B------:R-:W-:Y:S02]  /*55c0*/  UMOV UR5, UR9 ;  /* 0x0000000900057c82 */ /* 0x000fe40008000000 */
[----:B------:R-:W-:Y:S01]  /*55d0*/  UMOV UR10, UR11 ;  /* 0x0000000b000a7c82 */ /* 0x000fe20008000000 */
[----:B------:R-:W-:Y:S02]  /*55e0*/  @UP2 USHF.R.U32.HI UR4, URZ, UR43, UR5 ;  /* 0x0000002bff042299 */ /* 0x000fe40008011605 */
[----:B------:R-:W-:Y:S02]  /*55f0*/  @UP2 USHF.R.U32.HI UR7, URZ, UR43, UR10 ;  /* 0x0000002bff072299 */ /* 0x000fe4000801160a */
[----:B------:R-:W-:Y:S02]  /*5600*/  UIMAD UR4, UR40, UR4, URZ ;  /* 0x00000004280472a4 */ /* 0x000fe4000f8e02ff */
[----:B------:R-:W-:Y:S02]  /*5610*/  UIMAD.WIDE.U32 UR10, UR6, UR42, URZ ;  /* 0x0000002a060a72a5 */ /* 0x000fe4000f8e00ff */
[----:B------:R-:W-:Y:S02]  /*5620*/  USEL UR5, UR38, UR12, !UP1 ;  /* 0x0000000c26057287 */ /* 0x000fe4000c800000 */
[----:B------:R-:W-:Y:S02]  /*5630*/  UIMAD UR8, UR40, UR7, URZ ;  /* 0x00000007280872a4 */ /* 0x000fe4000f8e02ff */
[----:B------:R-:W-:Y:S03]  /*5640*/  UISETP.GE.AND UP0, UPT, UR6, UR4, UPT ;  /* 0x000000040600728c */ /* 0x000fe6000bf06270 */
[----:B------:R-:W-:Y:S01]  /*5650*/  UMOV UR4, UR11 ;  /* 0x0000000b00047c82 */ /* 0x000fe20008000000 */
[----:B------:R-:W-:Y:S02]  /*5660*/  UISETP.GE.OR UP0, UPT, UR5, UR8, UP0 ;  /* 0x000000080500728c */ /* 0x000fe40008706670 */
[----:B------:R-:W-:Y:S02]  /*5670*/  USHF.R.U32.HI UR4, URZ, UR43, UR4 ;  /* 0x0000002bff047299 */ /* 0x000fe40008011604 */
[----:B------:R-:W-:Y:S02]  /*5680*/  UIMAD.WIDE.U32 UR8, UR5, UR42, URZ ;  /* 0x0000002a050872a5 */ /* 0x000fe4000f8e00ff */
[----:B------:R-:W-:Y:S02]  /*5690*/  USEL UR11, UR6, UR4, !UP2 ;  /* 0x00000004060b7287 */ /* 0x000fe4000d000000 */
[----:B------:R-:W-:Y:S02]  /*56a0*/  UIADD3 UR8, UPT, UPT, -UR5, URZ, URZ ;  /* 0x000000ff05087290 */ /* 0x000fe4000fffe1ff */
[----:B------:R-:W-:Y:S01]  /*56b0*/  UIADD3 UR10, UPT, UPT, -UR11, URZ, URZ ;  /* 0x000000ff0b0a7290 */ /* 0x000fe2000fffe1ff */
[----:B------:R-:W-:Y:S01]  /*56c0*/  @!UP0 UMOV UR4, UR9 ;  /* 0x0000000900048c82 */ /* 0x000fe20008000000 */
[----:B------:R-:W-:Y:S02]  /*56d0*/  UIADD3 UR9, UPT, UPT, -UR6, URZ, URZ ;  /* 0x000000ff06097290 */ /* 0x000fe4000fffe1ff */
[----:B------:R-:W-:Y:S02]  /*56e0*/  @!UP0 USHF.R.U32.HI UR4, URZ, UR43, UR4 ;  /* 0x0000002bff048299 */ /* 0x000fe40008011604 */
[----:B------:R-:W-:Y:S02]  /*56f0*/  UIMAD UR10, UR40, UR10, UR6 ;  /* 0x0000000a280a72a4 */ /* 0x000fe4000f8e0206 */
[----:B------:R-:W-:Y:S04]  /*5700*/  @!UP0 USEL UR4, UR5, UR4, !UP2 ;  /* 0x0000000405048287 */ /* 0x000fe8000d000000 */
[----:B------:R-:W-:Y:S02]  /*5710*/  @!UP0 UIMAD UR10, UR7, UR10, UR4 ;  /* 0x0000000a070a82a4 */ /* 0x000fe4000f8e0204 */
[----:B------:R-:W-:Y:S02]  /*5720*/  @!UP0 UIADD3 UR11, UPT, UPT, UR11, -UR4, URZ ;  /* 0x800000040b0b8290 */ /* 0x000fe4000fffe0ff */
[----:B------:R-:W-:Y:S02]  /*5730*/  UIMAD UR7, UR41, UR8, UR38 ;  /* 0x00000008290772a4 */ /* 0x000fe4000f8e0226 */
[----:B------:R-:W-:Y:S02]  /*5740*/  @!UP0 UIMAD UR6, UR11, UR40, UR5 ;  /* 0x000000280b0682a4 */ /* 0x000fe4000f8e0205 */
[----:B------:R-:W-:Y:S01]  /*5750*/  UIMAD UR4, UR50, UR9, UR37 ;  /* 0x00000009320472a4 */ /* 0x000fe2000f8e0225 */
[----:B------:R-:W-:Y:S02]  /*5760*/  @!UP0 UMOV UR5, UR10 ;  /* 0x0000000a00058c82 */ /* 0x000fe40008000000 */
[----:B------:R-:W-:Y:S02]  /*5770*/  UIMAD UR38, UR5, UR41, UR7 ;  /* 0x00000029052672a4 */ /* 0x000fe4000f8e0207 */
[----:B------:R-:W-:Y:S11]  /*5780*/  UIMAD UR37, UR6, UR50, UR4 ;  /* 0x00000032062572a4 */ /* 0x000ff6000f8e0204 */
[----:B------:R-:W-:Y:S01]  /*5790*/  @!UPT UIADD3 URZ, UPT, UPT, URZ, URZ, URZ ;  /* 0x000000fffffff290 */ /* 0x000fe2000fffe0ff */
.L_x_96:
[----:B-1----:R-:W-:Y:S01]  /*57a0*/  UISETP.NE.AND UP0, UPT, UR39, 0x1, UPT ;  /* 0x000000012700788c */ /* 0x002fe2000bf05270 */
[----:B------:R-:W-:Y:S10]  /*57b0*/  IADD3 R84, PT, PT, R84, 0x1, RZ ;  /* 0x0000000154547810 */ /* 0x000ff40007ffe0ff */
[----:B------:R-:W1:Y:S01]  /*57c0*/  @!UP0 LDCU.128 UR12, c[0x0][0xb10] ;  /* 0x00016200ff0c87ac */ /* 0x000e620008000c00 */
[----:B------:R-:W3:Y:S01]  /*57d0*/  @!UP0 LDCU UR5, c[0x0][0xb0c] ;  /* 0x00016180ff0587ac */ /* 0x000ee20008000800 */
[----:B------:R-:W4:Y:S01]  /*57e0*/  @!UP0 LDCU UR10, c[0x0][0xb20] ;  /* 0x00016400ff0a87ac */ /* 0x000f220008000800 */
[----:B-1----:R-:W-:Y:S02]  /*57f0*/  UIMAD.WIDE.U32 UR8, UR38, UR12, URZ ;  /* 0x0000000c260872a5 */ /* 0x002fe4000f8e00ff */
[----:B------:R-:W-:Y:S02]  /*5800*/  UIMAD.WIDE.U32 UR6, UR37, UR15, URZ ;  /* 0x0000000f250672a5 */ /* 0x000fe4000f8e00ff */
[----:B------:R-:W-:Y:S03]  /*5810*/  @!UP0 UISETP.NE.AND UP1, UPT, UR14, 0x1, UPT ;  /* 0x000000010e00888c */ /* 0x000fe6000bf25270 */
[----:B------:R-:W-:Y:S01]  /*5820*/  @!UP0 UMOV UR4, UR9 ;  /* 0x0000000900048c82 */ /* 0x000fe20008000000 */
[----:B---3--:R-:W-:Y:S02]  /*5830*/  @!UP0 UISETP.NE.AND UP2, UPT, UR5, 0x1, UPT ;  /* 0x000000010500888c */ /* 0x008fe4000bf45270 */
[----:B------:R-:W-:Y:S01]  /*5840*/  @!UP0 USHF.R.U32.HI UR4, URZ, UR13, UR4 ;  /* 0x0000000dff048299 */ /* 0x000fe20008011604 */
[----:B------:R-:W-:Y:S02]  /*5850*/  @!UP0 UMOV UR6, UR7 ;  /* 0x0000000700068c82 */ /* 0x000fe40008000000 */
[----:B----4-:R-:W-:Y:S02]  /*5860*/  @!UP0 USHF.R.U32.HI UR6, URZ, UR10, UR6 ;  /* 0x0000000aff068299 */ /* 0x010fe40008011606 */
[----:B------:R-:W-:Y:S02]  /*5870*/  @!UP0 USEL UR7, UR38, UR4, !UP2 ;  /* 0x0000000426078287 */ /* 0x000fe4000d000000 */
[----:B------:R-:W-:Y:S04]  /*5880*/  @!UP0 USEL UR6, UR37, UR6, !UP1 ;  /* 0x0000000625068287 */ /* 0x000fe8000c800000 */
[----:B------:R-:W-:Y:S02]  /*5890*/  @!UP0 UIADD3 UR4, UPT, UPT, -UR7, UR6, URZ ;  /* 0x0000000607048290 */ /* 0x000fe4000fffe1ff */
[----:B------:R-:W-:Y:S02]  /*58a0*/  @!UP0 UIADD3 UR6, UPT, UPT, UR7, -UR6, URZ ;  /* 0x8000000607068290 */ /* 0x000fe4000fffe0ff */
[----:B------:R-:W-:Y:S02]  /*58b0*/  @!UP0 UIMAD UR38, UR4, UR5, UR38 ;  /* 0x00000005042682a4 */ /* 0x000fe4000f8e0226 */
[----:B------:R-:W-:Y:S02]  /*58c0*/  @!UP0 UIMAD UR37, UR6, UR14, UR37 ;  /* 0x0000000e062582a4 */ /* 0x000fe4000f8e0225 */
[----:B------:R-:W-:Y:S09]  /*58d0*/  ULOP3.LUT UP0, URZ, UR56, 0x1b0, URZ, 0xc0, !UPT ;  /* 0x000001b038ff7892 */ /* 0x000ff2000f80c0ff */
[----:B------:R-:W-:Y:S05]  /*58e0*/  BRA.U !UP0, `(.L_x_97) ;  /* 0x0000000108407547 */ /* 0x000fea000b800000 */
[----:B------:R-:W1:Y:S01]  /*58f0*/  LDCU.64 UR8, c[0x4][0x80] ;  /* 0x01001000ff0877ac */ /* 0x000e620008000a00 */
[----:B------:R-:W-:Y:S01]  /*5900*/  MOV R3, 0x0 ;  /* 0x0000000000037802 */ /* 0x000fe20000000f00 */
[----:B------:R-:W-:Y:S02]  /*5910*/  HFMA2 R12, -RZ, RZ, 0, 5.9604644775390625e-08 ;  /* 0x00000001ff0c7431 */ /* 0x000fe400000001ff */
[----:B------:R-:W-:Y:S02]  /*5920*/  IMAD.MOV.U32 R8, RZ, RZ, 0x70 ;  /* 0x00000070ff087424 */ /* 0x000fe400078e00ff */
[----:B------:R-:W-:Y:S01]  /*5930*/  IMAD.MOV.U32 R13, RZ, RZ, RZ ;  /* 0x000000ffff0d7224 */ /* 0x000fe200078e00ff */
[----:B------:R-:W3:Y:S01]  /*5940*/  LDCU.64 UR6, c[0x4][0x88] ;  /* 0x01001100ff0677ac */ /* 0x000ee20008000a00 */
[----:B------:R-:W4:Y:S01]  /*5950*/  LDC.64 R2, c[0x4][R3] ;  /* 0x0100000003027b82 */ /* 0x000f220000000a00 */
[----:B------:R-:W2:Y:S01]  /*5960*/  LDCU.64 UR4, c[0x4][0x8] ;  /* 0x01000100ff0477ac */ /* 0x000ea20008000a00 */
[----:B-1----:R-:W-:Y:S01]  /*5970*/  MOV R5, UR9 ;  /* 0x0000000900057c02 */ /* 0x002fe20008000f00 */
[----:B------:R-:W-:Y:S01]  /*5980*/  IMAD.U32 R4, RZ, RZ, UR8 ;  /* 0x00000008ff047e24 */ /* 0x000fe2000f8e00ff */
[----:B---3--:R-:W-:Y:S01]  /*5990*/  MOV R7, UR7 ;  /* 0x0000000700077c02 */ /* 0x008fe20008000f00 */
[----:B------:R-:W-:Y:S01]  /*59a0*/  IMAD.U32 R6, RZ, RZ, UR6 ;  /* 0x00000006ff067e24 */ /* 0x000fe2000f8e00ff */
[----:B--2---:R-:W-:Y:S01]  /*59b0*/  MOV R11, UR5 ;  /* 0x00000005000b7c02 */ /* 0x004fe20008000f00 */
[----:B------:R-:W-:Y:S02]  /*59c0*/  IMAD.U32 R10, RZ, RZ, UR4 ;  /* 0x00000004ff0a7e24 */ /* 0x000fe4000f8e00ff */
[----:B------:R-:W-:Y:S07]  /*59d0*/  LEPC R20, `(.L_x_97) ;  /* 0x000000001014794e */ /* 0x000fee0000000000 */
[----:B----45:R-:W-:Y:S05]  /*59e0*/  CALL.ABS.NOINC R2 ;  /* 0x0000000002007343 */ /* 0x030fea0003c00000 */
.L_x_97:
[----:B------:R-:W-:Y:S01]  /*59f0*/  LOP3.LUT P0, RZ, R88, 0x1b0, RZ, 0xc0, !PT ;  /* 0x000001b058ff7812 */ /* 0x000fe2000780c0ff */
[----:B------:R-:W-:Y:S11]  /*5a00*/  BSSY.RECONVERGENT B6, `(.L_x_98) ;  /* 0x0000013000067945 */ /* 0x000ff60003800200 */
[----:B------:R-:W-:Y:S01]  /*5a10*/  @!UPT UIADD3 URZ, UPT, UPT, URZ, URZ, URZ ;  /* 0x000000fffffff290 */ /* 0x000fe2000fffe0ff */
[----:B------:R-:W-:Y:S05]  /*5a20*/  @!P0 BRA `(.L_x_99) ;  /* 0x0000000000408947 */ /* 0x000fea0003800000 */
        /* <DEDUP_REMOVED lines=16> */
.L_x_99:
[----:B------:R-:W-:Y:S05]  /*5b30*/  BSYNC.RECONVERGENT B6 ;  /* 0x0000000000067941 */ /* 0x000fea0003800200 */
.L_x_98:
[----:B------:R-:W-:Y:S01]  /*5b40*/  ISETP.NE.U32.AND P3, PT, R76, RZ, PT ;  /* 0x000000ff4c00720c */ /* 0x000fe20003f65070 */
[----:B------:R-:W-:Y:S01]  /*5b50*/  UISETP.NE.AND UP1, UPT, UR61, URZ, UPT ;  /* 0x000000ff3d00728c */ /* 0x000fe2000bf25270 */
[----:B------:R-:W-:Y:S02]  /*5b60*/  ISETP.NE.U32.AND P4, PT, R72, RZ, PT ;  /* 0x000000ff4800720c */ /* 0x000fe40003f85070 */
[----:B------:R-:W-:Y:S02]  /*5b70*/  ISETP.NE.AND.EX P3, PT, R77, RZ, PT, P3 ;  /* 0x000000ff4d00720c */ /* 0x000fe40003f65330 */
[----:B------:R-:W-:Y:S02]  /*5b80*/  PLOP3.LUT P1, PT, PT, PT, PT, 0x8, 0x80 ;  /* 0x000000000080781c */ /* 0x000fe40003f2e170 */
[----:B------:R-:W-:Y:S02]  /*5b90*/  PLOP3.LUT P0, PT, PT, PT, UP1, 0x80, 0x8 ;  /* 0x000000000008781c */ /* 0x000fe40003f0f018 */
[----:B------:R-:W-:Y:S02]  /*5ba0*/  ISETP.NE.AND.EX P4, PT, R73, RZ, PT, P4 ;  /* 0x000000ff4900720c */ /* 0x000fe40003f85340 */
[----:B------:R-:W1:Y:S09]  /*5bb0*/  @UP1 LDCU.64 UR4, c[0x0][0x888] ;  /* 0x00011100ff0417ac */ /* 0x000e720008000a00 */
[----:B------:R-:W-:Y:S01]  /*5bc0*/  @P0 PLOP3.LUT P1, PT, P3, PT, PT, 0x80, 0x8 ;  /* 0x000000000008081c */ /* 0x000fe20001f2f070 */
[----:B-1----:R-:W-:Y:S04]  /*5bd0*/  @UP1 UISETP.NE.U32.AND UP0, UPT, UR4, URZ, UPT ;  /* 0x000000ff0400128c */ /* 0x002fe8000bf05070 */
[----:B------:R-:W-:Y:S04]  /*5be0*/  @UP1 UISETP.NE.AND.EX UP0, UPT, UR5, URZ, UPT, UP0 ;  /* 0x000000ff0500128c */ /* 0x000fe8000bf05300 */
[----:B------:R-:W-:Y:S01]  /*5bf0*/  @UP1 USEL UR4, URZ, 0xffffffff, UP0 ;  /* 0xffffffffff041887 */ /* 0x000fe20008000000 */
[----:B------:R-:W-:Y:S11]  /*5c00*/  @!P3 BRA `(.L_x_100) ;  /* 0x000000000030b947 */ /* 0x000ff60003800000 */
[----:B------:R-:W-:Y:S01]  /*5c10*/  ISETP.NE.U32.AND P2, PT, R74, RZ, PT ;  /* 0x000000ff4a00720c */ /* 0x000fe20003f45070 */
[----:B------:R-:W1:Y:S01]  /*5c20*/  LDCU.64 UR6, c[0x0][0x358] ;  /* 0x00006b00ff0677ac */ /* 0x000e620008000a00 */
[----:B------:R-:W-:Y:S02]  /*5c30*/  IMAD.MOV.U32 R81, RZ, RZ, 0x1 ;  /* 0x00000001ff517424 */ /* 0x000fe400078e00ff */
[----:B------:R-:W-:Y:S11]  /*5c40*/  ISETP.NE.AND.EX P2, PT, R75, RZ, PT, P2 ;  /* 0x000000ff4b00720c */ /* 0x000ff60003f45320 */
[----:B------:R-:W-:Y:S02]  /*5c50*/  @!UPT UIADD3 URZ, UPT, UPT, URZ, URZ, URZ ;  /* 0x000000fffffff290 */ /* 0x000fe4000fffe0ff */
[----:B------:R-:W3:Y:S01]  /*5c60*/  @P2 LDC.64 R2, c[0x0][0x888] ;  /* 0x00022200ff022b82 */ /* 0x000ee20000000a00 */
[----:B--2---:R-:W-:Y:S04]  /*5c70*/  @P2 IMAD R0, R76, UR36, RZ ;  /* 0x000000244c002c24 */ /* 0x004fe8000f8e02ff */
[----:B---3--:R-:W-:Y:S04]  /*5c80*/  @P2 IMAD.WIDE R2, R0, 0x4, R2 ;  /* 0x0000000400022825 */ /* 0x008fe800078e0202 */
[----:B------:R-:W-:Y:S01]  /*5c90*/  HFMA2 R0, -RZ, RZ, 0, 5.9604644775390625e-08 ;  /* 0x00000001ff007431 */ /* 0x000fe200000001ff */
[----:B-1---5:R1:W5:Y:S04]  /*5ca0*/  @P2 LDG.E R40, desc[UR6][R2.64] ;  /* 0x0000000602282981 */ /* 0x022368000c1e1900 */
[----:B------:R-:W-:Y:S01]  /*5cb0*/  @!P2 PRMT R81, R0, 0x7610, R81 ;  /* 0x000076100051a816 */ /* 0x000fe20000000051 */
[----:B-1----:R-:W3:Y:S06]  /*5cc0*/  @!P2 LDC R40, c[0x0][0x880] ;  /* 0x00022000ff28ab82 */ /* 0x002eec0000000800 */
.L_x_100:
[----:B------:R-:W-:Y:S05]  /*5cd0*/  @!P4 BRA `(.L_x_101) ;  /* 0x000000000024c947 */ /* 0x000fea0003800000 */
[----:B------:R-:W-:Y:S01]  /*5ce0*/  ISETP.NE.U32.AND P2, PT, R70, RZ, PT ;  /* 0x000000ff4600720c */ /* 0x000fe20003f45070 */
[----:B------:R-:W1:Y:S03]  /*5cf0*/  LDCU.64 UR6, c[0x0][0x358] ;  /* 0x00006b00ff0677ac */ /* 0x000e660008000a00 */
[----:B------:R-:W-:Y:S11]  /*5d00*/  ISETP.NE.AND.EX P2, PT, R71, RZ, PT, P2 ;  /* 0x000000ff4700720c */ /* 0x000ff60003f45320 */
[----:B------:R-:W-:Y:S02]  /*5d10*/  @!UPT UIADD3 URZ, UPT, UPT, URZ, URZ, URZ ;  /* 0x000000fffffff290 */ /* 0x000fe4000fffe0ff */
[----:B------:R-:W4:Y:S01]  /*5d20*/  @P2 LDC.64 R2, c[0x0][0x8a8] ;  /* 0x00022a00ff022b82 */ /* 0x000f220000000a00 */
[----:B--2---:R-:W-:Y:S04]  /*5d30*/  @P2 IMAD R0, R72, UR36, RZ ;  /* 0x0000002448002c24 */ /* 0x004fe8000f8e02ff */
[----:B----4-:R-:W-:Y:S05]  /*5d40*/  @P2 IMAD.WIDE R2, R0, 0x4, R2 ;  /* 0x0000000400022825 */ /* 0x010fea00078e0202 */
[----:B-1---5:R1:W5:Y:S02]  /*5d50*/  @P2 LDG.E R38, desc[UR6][R2.64] ;  /* 0x0000000602262981 */ /* 0x022364000c1e1900 */
[----:B-1----:R-:W4:Y:S02]  /*5d60*/  @!P2 LDC R38, c[0x0][0x8a0] ;  /* 0x00022800ff26ab82 */ /* 0x002f240000000800 */
.L_x_101:
[----:B---3-5:R-:W-:Y:S01]  /*5d70*/  @P0 ISETP.NE.AND P4, PT, R40, RZ, PT ;  /* 0x000000ff2800020c */ /* 0x028fe20003f85270 */
[----:B--2---:R-:W-:Y:S01]  /*5d80*/  IMAD.U32 R0, RZ, RZ, UR4 ;  /* 0x00000004ff007e24 */ /* 0x004fe2000f8e00ff */
[----:B------:R-:W-:Y:S01]  /*5d90*/  @P0 LOP3.LUT P2, RZ, R81, 0xff, RZ, 0xc0, !PT ;  /* 0x000000ff51ff0812 */ /* 0x000fe2000784c0ff */
[----:B------:R-:W-:Y:S01]  /*5da0*/  BSSY B1, `(.L_x_102) ;  /* 0x0000034000017945 */ /* 0x000fe20003800000 */
[----:B------:R-:W-:Y:S02]  /*5db0*/  @P0 SEL R2, RZ, 0xffffffff, P4 ;  /* 0xffffffffff020807 */ /* 0x000fe40002000000 */
[----:B------:R-:W-:Y:S02]  /*5dc0*/  CS2R R50, SRZ ;  /* 0x0000000000327805 */ /* 0x000fe4000001ff00 */
[----:B------:R-:W-:Y:S02]  /*5dd0*/  LEA R83, R36, UR44, 0x3 ;  /* 0x0000002c24537c11 */ /* 0x000fe4000f8e18ff */
[----:B------:R-:W-:Y:S02]  /*5de0*/  CS2R R48, SRZ ;  /* 0x0000000000307805 */ /* 0x000fe4000001ff00 */
[----:B------:R-:W-:Y:S02]  /*5df0*/  @P1 SEL R2, R0, R2, !P2 ;  /* 0x0000000200021207 */ /* 0x000fe40005000000 */
[----:B------:R-:W-:Y:S02]  /*5e00*/  CS2R R46, SRZ ;  /* 0x00000000002e7805 */ /* 0x000fe4000001ff00 */
[----:B------:R-:W-:Y:S02]  /*5e10*/  SHF.L.U32 R4, R87, 0x1f, RZ ;  /* 0x0000001f57047819 */ /* 0x000fe400000006ff */
[----:B------:R-:W-:Y:S02]  /*5e20*/  CS2R R44, SRZ ;  /* 0x00000000002c7805 */ /* 0x000fe4000001ff00 */
[----:B------:R-:W-:Y:S02]  /*5e30*/  @P0 LOP3.LUT R2, R2, 0x1, RZ, 0xc0, !PT ;  /* 0x0000000102020812 */ /* 0x000fe400078ec0ff */
[----:B------:R-:W-:Y:S02]  /*5e40*/  PLOP3.LUT P5, PT, PT, PT, PT, 0x8, 0x80 ;  /* 0x000000000080781c */ /* 0x000fe40003fae170 */
[----:B------:R-:W-:Y:S01]  /*5e50*/  ISETP.NE.U32.OR P1, PT, R2, 0x1, !P0 ;  /* 0x000000010200780c */ /* 0x000fe20004725470 */
[----:B------:R-:W-:Y:S11]  /*5e60*/  IMAD R2, R36, 0x20, R37 ;  /* 0x0000002024027824 */ /* 0x000ff600078e0225 */
[----:B------:R-:W-:Y:S01]  /*5e70*/  @!UPT UIADD3 URZ, UPT, UPT, URZ, URZ, URZ ;  /* 0x000000fffffff290 */ /* 0x000fe2000fffe0ff */
[----:B------:R-:W-:Y:S04]  /*5e80*/  @P1 SHF.L.U32 R0, R85, 0x1f, RZ ;  /* 0x0000001f55001819 */ /* 0x000fe800000006ff */
[----:B------:R-:W1:Y:S01]  /*5e90*/  @P1 SYNCS.PHASECHK.TRANS64.TRYWAIT P0, [UR44+0x40], R0 ;  /* 0x00004000ff0015a7 */ /* 0x000e62000800112c */
[----:B------:R2:W3:Y:S01]  /*5ea0*/  SYNCS.PHASECHK.TRANS64.TRYWAIT P4, [R83+URZ+0x80], R4 ;  /* 0x00008004530075a7 */ /* 0x0004e200080811ff */
[----:B-1----:R-:W-:Y:S01]  /*5eb0*/  @P1 PLOP3.LUT P5, PT, P0, PT, PT, 0x8, 0x80 ;  /* 0x000000000080181c */ /* 0x002fe200007ae170 */
[----:B------:R-:W-:Y:S01]  /*5ec0*/  @!UPT UIADD3 URZ, UPT, UPT, URZ, URZ, URZ ;  /* 0x000000fffffff290 */ /* 0x000fe2000fffe0ff */
[----:B--23--:R-:W-:Y:S11]  /*5ed0*/  @!P1 BRA `(.L_x_103) ;  /* 0x0000000000809947 */ /* 0x00cff60003800000 */
[----:B------:R-:W-:Y:S01]  /*5ee0*/  ISETP.NE.U32.AND P0, PT, RZ, UR58, PT ;  /* 0x0000003aff007c0c */ /* 0x000fe2000bf05070 */
[----:B------:R-:W-:Y:S01]  /*5ef0*/  BSSY B0, `(.L_x_104) ;  /* 0x0000012000007945 */ /* 0x000fe20003800000 */
[----:B------:R-:W-:Y:S02]  /*5f00*/  ISETP.NE.AND P2, PT, R40, RZ, PT ;  /* 0x000000ff2800720c */ /* 0x000fe40003f45270 */
[----:B------:R-:W-:Y:S02]  /*5f10*/  CS2R R46, SRZ ;  /* 0x00000000002e7805 */ /* 0x000fe4000001ff00 */
[----:B------:R-:W-:Y:S02]  /*5f20*/  ISETP.NE.AND.EX P0, PT, RZ, UR59, PT, P0 ;  /* 0x0000003bff007c0c */ /* 0x000fe4000bf05300 */
[----:B------:R-:W-:Y:S02]  /*5f30*/  CS2R R44, SRZ ;  /* 0x00000000002c7805 */ /* 0x000fe4000001ff00 */
[----:B------:R-:W-:Y:S02]  /*5f40*/  LOP3.LUT P1, RZ, R81, 0xff, RZ, 0xc0, !PT ;  /* 0x000000ff51ff7812 */ /* 0x000fe4000782c0ff */
[----:B------:R-:W-:Y:S02]  /*5f50*/  CS2R R50, SRZ ;  /* 0x0000000000327805 */ /* 0x000fe4000001ff00 */
[----:B------:R-:W-:Y:S02]  /*5f60*/  SEL R0, RZ, 0xffffffff, P2 ;  /* 0xffffffffff007807 */ /* 0x000fe40001000000 */
[----:B------:R-:W-:Y:S02]  /*5f70*/  CS2R R48, SRZ ;  /* 0x0000000000307805 */ /* 0x000fe4000001ff00 */
[----:B------:R-:W-:Y:S04]  /*5f80*/  SEL R3, RZ, 0xffffffff, P0 ;  /* 0xffffffffff037807 */ /* 0x000fe80000000000 */
[----:B------:R-:W-:Y:S04]  /*5f90*/  @P3 SEL R0, R3, R0, !P1 ;  /* 0x0000000003003207 */ /* 0x000fe80004800000 */
[----:B------:R-:W-:Y:S04]  /*5fa0*/  LOP3.LUT R0, R0, 0x1, RZ, 0xc0, !PT ;  /* 0x0000000100007812 */ /* 0x000fe800078ec0ff */
[----:B------:R-:W-:Y:S01]  /*5fb0*/  ISETP.NE.U32.AND P0, PT, R0, 0x1, PT ;  /* 0x000000010000780c */ /* 0x000fe20003f05070 */
[----:B------:R-:W-:Y:S01]  /*5fc0*/  @!UPT UIADD3 URZ, UPT, UPT, URZ, URZ, URZ ;  /* 0x000000fffffff290 */ /* 0x000fe2000fffe0ff */
[----:B------:R-:W-:Y:S11]  /*5fd0*/  @!P5 BRA `(.L_x_105) ;  /* 0x00000000000cd947 */ /* 0x000ff60003800000 */
[----:B------:R-:W-:Y:S04]  /*5fe0*/  SHF.L.U32 R3, R85, 0x1f, RZ ;  /* 0x0000001f55037819 */ /* 0x000fe800000006ff */
[----:B------:R-:W1:Y:S02]  /*5ff0*/  SYNCS.PHASECHK.TRANS64.TRYWAIT P1, [UR44+0x40], R3 ;  /* 0x00004003ff0075a7 */ /* 0x000e64000802112c */
[----:B-1----:R-:W-:Y:S05]  /*6000*/  @!P1 BRA `(.L_x_106) ;  /* 0x0000001400b89947 */ /* 0x002fea0003800000 */
.L_x_105:
[----:B------:R-:W-:Y:S05]  /*6010*/  BSYNC B0 ;  /* 0x0000000000007941 */ /* 0x000fea0003800000 */
.L_x_104:
[----:B------:R2:W3:Y:S01]  /*6020*/  @P0 LDS.128 R44, [R80+UR44+0x200] ;  /* 0x0002002c502c0984 */ /* 0x0004e20008000c00 */
[----:B------:R-:W-:Y:S01]  /*6030*/  UIADD3 UR4, UPT, UPT, UR44, 0x48, URZ ;  /* 0x000000482c047890 */ /* 0x000fe2000fffe0ff */
[----:B------:R-:W-:Y:S02]  /*6040*/  LOP3.LUT R85, R85, 0x1, RZ, 0x3c, !PT ;  /* 0x0000000155557812 */ /* 0x000fe400078e3cff */
[----:B------:R2:W1:Y:S01]  /*6050*/  @P0 LDS.128 R48, [R79+0x10] ;  /* 0x000010004f300984 */ /* 0x0004620000000c00 */
[----:B------:R-:W-:Y:S01]  /*6060*/  UPRMT UR4, UR55, 0x654, UR4 ;  /* 0x0000065437047896 */ /* 0x000fe20008000004 */
[----:B------:R-:W-:Y:S01]  /*6070*/  @!PT LDS RZ, [RZ] ;  /* 0x00000000fffff984 */ /* 0x000fe20000000800 */
[----:B------:R-:W-:Y:S01]  /*6080*/  @!PT LDS RZ, [RZ] ;  /* 0x00000000fffff984 */ /* 0x000fe20000000800 */
[----:B------:R-:W-:Y:S01]  /*6090*/  @!PT LDS RZ, [RZ] ;  /* 0x00000000fffff984 */ /* 0x000fe20000000800 */
[----:B------:R-:W-:Y:S01]  /*60a0*/  @!PT LDS RZ, [RZ] ;  /* 0x00000000fffff984 */ /* 0x000fe20000000800 */
[----:B------:R5:W-:Y:S06]  /*60b0*/  MEMBAR.ALL.CTA ;  /* 0x0000000000007992 */ /* 0x000bec0000008000 */
[----:B-----5:R-:W5:Y:S02]  /*60c0*/  FENCE.VIEW.ASYNC.S ;  /* 0x00000000000073c6 */ /* 0x020f640000000000 */
[----:B-----5:R-:W-:Y:S03]  /*60d0*/  SYNCS.ARRIVE.TRANS64.RED.A1T0 RZ, [UR4], RZ ;  /* 0x000000ffffff79a7 */ /* 0x020fe60008100404 */
.L_x_103:
[----:B------:R-:W-:Y:S05]  /*60e0*/  BSYNC B1 ;  /* 0x0000000000017941 */ /* 0x000fea0003800000 */
.L_x_102:
[----:B-1----:R-:W-:Y:S04]  /*60f0*/  SHF.R.U32.HI R0, RZ, 0x15, R2 ;  /* 0x00000015ff007819 */ /* 0x002fe80000011602 */
[----:B------:R-:W-:Y:S01]  /*6100*/  LOP3.LUT P0, RZ, R0, 0x3, R82, 0x48, !PT ;  /* 0x0000000300ff7812 */ /* 0x000fe20007804852 */
[----:B------:R-:W-:Y:S01]  /*6110*/  @!UPT UIADD3 URZ, UPT, UPT, URZ, URZ, URZ ;  /* 0x000000fffffff290 */ /* 0x000fe2000fffe0ff */
[----:B------:R-:W-:Y:S11]  /*6120*/  @P4 BRA `(.L_x_107) ;  /* 0x0000000000084947 */ /* 0x000ff60003800000 */
[----:B------:R-:W1:Y:S02]  /*6130*/  SYNCS.PHASECHK.TRANS64.TRYWAIT P1, [R83+URZ+0x80], R4 ;  /* 0x00008004530075a7 */ /* 0x000e6400080211ff */
[----:B-1----:R-:W-:Y:S05]  /*6140*/  @!P1 BRA `(.L_x_108) ;  /* 0x0000001400809947 */ /* 0x002fea0003800000 */
.L_x_107:
[----:B------:R-:W-:Y:S05]  /*6150*/  @!P0 BRA `(.L_x_109) ;  /* 0x0000000000408947 */ /* 0x000fea0003800000 */
[----:B------:R-:W1:Y:S01]  /*6160*/  LDCU.64 UR8, c[0x4][0x70] ;  /* 0x01000e00ff0877ac */ /* 0x000e620008000a00 */
[----:B------:R-:W-:Y:S01]  /*6170*/  MOV R15, 0x0 ;  /* 0x00000000000f7802 */ /* 0x000fe20000000f00 */
[----:B------:R-:W-:Y:S02]  /*6180*/  HFMA2 R12, -RZ, RZ, 0, 5.9604644775390625e-08 ;  /* 0x00000001ff0c7431 */ /* 0x000fe400000001ff */
[----:B------:R-:W-:Y:S02]  /*6190*/  IMAD.MOV.U32 R8, RZ, RZ, 0x192 ;  /* 0x00000192ff087424 */ /* 0x000fe400078e00ff */
[----:B------:R-:W-:Y:S01]  /*61a0*/  IMAD.MOV.U32 R13, RZ, RZ, RZ ;  /* 0x000000ffff0d7224 */ /* 0x000fe200078e00ff */
[----:B------:R-:W5:Y:S01]  /*61b0*/  LDCU.64 UR6, c[0x4][0x78] ;  /* 0x01000f00ff0677ac */ /* 0x000f620008000a00 */
[----:B------:R-:W2:Y:S01]  /*61c0*/  LDC.64 R14, c[0x4][R15] ;  /* 0x010000000f0e7b82 */ /* 0x000ea20000000a00 */
[----:B------:R-:W3:Y:S01]  /*61d0*/  LDCU.64 UR4, c[0x4][0x10] ;  /* 0x01000200ff0477ac */ /* 0x000ee20008000a00 */
[----:B-1----:R-:W-:Y:S01]  /*61e0*/  MOV R5, UR9 ;  /* 0x0000000900057c02 */ /* 0x002fe20008000f00 */
[----:B------:R-:W-:Y:S01]  /*61f0*/  IMAD.U32 R4, RZ, RZ, UR8 ;  /* 0x00000008ff047e24 */ /* 0x000fe2000f8e00ff */
[----:B-----5:R-:W-:Y:S01]  /*6200*/  MOV R7, UR7 ;  /* 0x0000000700077c02 */ /* 0x020fe20008000f00 */
[----:B------:R-:W-:Y:S01]  /*6210*/  IMAD.U32 R6, RZ, RZ, UR6 ;  /* 0x00000006ff067e24 */ /* 0x000fe2000f8e00ff */
[----:B---3--:R-:W-:Y:S01]  /*6220*/  MOV R11, UR5 ;  /* 0x00000005000b7c02 */ /* 0x008fe20008000f00 */
[----:B------:R-:W-:Y:S02]  /*6230*/  IMAD.U32 R10, RZ, RZ, UR4 ;  /* 0x00000004ff0a7e24 */ /* 0x000fe4000f8e00ff */
[----:B------:R-:W-:Y:S07]  /*6240*/  LEPC R20, `(.L_x_109) ;  /* 0x000000001014794e */ /* 0x000fee0000000000 */
[----:B--2-4-:R-:W-:Y:S05]  /*6250*/  CALL.ABS.NOINC R14 ;  /* 0x000000000e007343 */ /* 0x014fea0003c00000 */
.L_x_109:
[----:B------:R-:W-:Y:S01]  /*6260*/  LOP3.LUT P0, RZ, R78, 0x60, RZ, 0xc0, !PT ;  /* 0x000000604eff7812 */ /* 0x000fe2000780c0ff */
[----:B------:R-:W-:Y:S05]  /*6270*/  WARPSYNC.ALL ;  /* 0x0000000000007948 */ /* 0x000fea0003800000 */
[----:B------:R-:W-:Y:S01]  /*6280*/  R2UR UR4, R2 ;  /* 0x00000000020472ca */ /* 0x000fe200000e0000 */
[----:B---3--:R-:W-:Y:S01]  /*6290*/  IMAD.U32 R64, R46, 0x10000, RZ ;  /* 0x000100002e407824 */ /* 0x008fe200078e00ff */
[----:B------:R-:W-:Y:S01]  /*62a0*/  SHF.L.U32 R41, R44, 0x10, RZ ;  /* 0x000000102c297819 */ /* 0x000fe200000006ff */
[----:B------:R-:W-:Y:S01]  /*62b0*/  IMAD.U32 R63, R48, 0x10000, RZ ;  /* 0x00010000303f7824 */ /* 0x000fe200078e00ff */
[----:B------:R-:W-:Y:S01]  /*62c0*/  PRMT R39, R44, 0x8880, RZ ;  /* 0x000088802c277816 */ /* 0x000fe200000000ff */
[----:B------:R-:W-:Y:S01]  /*62d0*/  IMAD.U32 R53, R50, 0x10000, RZ ;  /* 0x0001000032357824 */ /* 0x000fe200078e00ff */
[----:B------:R-:W-:Y:S01]  /*62e0*/  SHF.L.U32 R42, R44, 0x8, RZ ;  /* 0x000000082c2a7819 */ /* 0x000fe200000006ff */
[----:B------:R-:W-:Y:S01]  /*62f0*/  BSSY.RECONVERGENT B0, `(.L_x_110) ;  /* 0x000009e000007945 */ /* 0x000fe20003800200 */
[----:B------:R-:W-:Y:S02]  /*6300*/  SHF.R.S32.HI R41, RZ, 0x18, R41 ;  /* 0x00000018ff297819 */ /* 0x000fe40000011429 */
[----:B------:R-:W-:Y:S02]  /*6310*/  SHF.R.S32.HI R42, RZ, 0x18, R42 ;  /* 0x00000018ff2a7819 */ /* 0x000fe4000001142a */
[----:B------:R-:W-:Y:S01]  /*6320*/  SHF.R.S32.HI R43, RZ, 0x18, R44 ;  /* 0x00000018ff2b7819 */ /* 0x000fe2000001142c */
[----:B------:R-:W1:Y:S01]  /*6330*/  LDTM.x32 R4, tmem[UR4] ;  /* 0x00000004000479ee */ /* 0x000e6200082c0000 */
[----:B------:R-:W-:Y:S01]  /*6340*/  NOP ;  /* 0x0000000000007918 */ /* 0x000fe20000000000 */
[----:B------:R-:W-:Y:S02]  /*6350*/  IADD3 R83, PT, PT, R83, 0xa0, RZ ;  /* 0x000000a053537810 */ /* 0x000fe40007ffe0ff */
[----:B------:R-:W-:Y:S02]  /*6360*/  PRMT R69, R45, 0x8880, RZ ;  /* 0x000088802d457816 */ /* 0x000fe400000000ff */
[----:B------:R-:W-:Y:S02]  /*6370*/  LOP3.LUT R83, R83, 0xfefffff8, RZ, 0xc0, !PT ;  /* 0xfefffff853537812 */ /* 0x000fe400078ec0ff */
[----:B------:R-:W-:Y:S02]  /*6380*/  SHF.L.U32 R68, R45, 0x10, RZ ;  /* 0x000000102d447819 */ /* 0x000fe400000006ff */
[----:B-1----:R1:W-:Y:S01]  /*6390*/  SYNCS.ARRIVE.TRANS64.RED.A1T0 RZ, [R83+URZ], RZ ;  /* 0x000000ff53ff79a7 */ /* 0x0023e200081004ff */
[----:B------:R-:W-:Y:S02]  /*63a0*/  SHF.R.S32.HI R44, RZ, 0x18, R45 ;  /* 0x00000018ff2c7819 */ /* 0x000fe4000001142d */
[----:B------:R-:W-:Y:S02]  /*63b0*/  PRMT R66, R46, 0x8880, RZ ;  /* 0x000088802e427816 */ /* 0x000fe400000000ff */
[C---:B------:R-:W-:Y:S02]  /*63c0*/  PRMT R60, R47.reuse, 0x8880, RZ ;  /* 0x000088802f3c7816 */ /* 0x040fe400000000ff */
[C---:B------:R-:W-:Y:S02]  /*63d0*/  SHF.L.U32 R59, R47.reuse, 0x10, RZ ;  /* 0x000000102f3b7819 */ /* 0x040fe400000006ff */
[----:B------:R-:W-:Y:S02]  /*63e0*/  SHF.L.U32 R58, R47, 0x8, RZ ;  /* 0x000000082f3a7819 */ /* 0x000fe400000006ff */
[C---:B------:R-:W-:Y:S02]  /*63f0*/  PRMT R65, R48.reuse, 0x8880, RZ ;  /* 0x0000888030417816 */ /* 0x040fe400000000ff */
[----:B------:R-:W-:Y:S01]  /*6400*/  SHF.L.U32 R62, R48, 0x8, RZ ;  /* 0x00000008303e7819 */ /* 0x000fe200000006ff */
[C---:B----4-:R-:W-:Y:S01]  /*6410*/  IMAD R0, R38.reuse, R4, RZ ;  /* 0x0000000426007224 */ /* 0x050fe200078e02ff */
[----:B------:R-:W-:Y:S01]  /*6420*/  SHF.R.S32.HI R4, RZ, 0x18, R68 ;  /* 0x00000018ff047819 */ /* 0x000fe20000011444 */
[C---:B------:R-:W-:Y:S01]  /*6430*/  IMAD R2, R38.reuse, R5, RZ ;  /* 0x0000000526027224 */ /* 0x040fe200078e02ff */
[C---:B------:R-:W-:Y:S01]  /*6440*/  PRMT R57, R49.reuse, 0x8880, RZ ;  /* 0x0000888031397816 */ /* 0x040fe200000000ff */
[C---:B------:R-:W-:Y:S01]  /*6450*/  IMAD R3, R38.reuse, R6, RZ ;  /* 0x0000000626037224 */ /* 0x040fe200078e02ff */
[----:B------:R-:W-:Y:S01]  /*6460*/  SHF.L.U32 R56, R49, 0x10, RZ ;  /* 0x0000001031387819 */ /* 0x000fe200000006ff */
[----:B------:R-:W-:Y:S01]  /*6470*/  IMAD R0, R39, R40, R0 ;  /* 0x0000002827007224 */ /* 0x000fe200078e0200 */
[----:B------:R-:W-:Y:S01]  /*6480*/  MOV R39, R66 ;  /* 0x0000004200277202 */ /* 0x000fe20000000f00 */
[----:B------:R-:W-:Y:S01]  /*6490*/  IMAD R7, R38, R7, RZ ;  /* 0x0000000726077224 */ /* 0x000fe200078e02ff */
[----:B------:R-:W-:Y:S01]  /*64a0*/  SHF.L.U32 R55, R49, 0x8, RZ ;  /* 0x0000000831377819 */ /* 0x000fe200000006ff */
[-C--:B------:R-:W-:Y:S01]  /*64b0*/  IMAD R2, R41, R40.reuse, R2 ;  /* 0x0000002829027224 */ /* 0x080fe200078e0202 */
[----:B------:R-:W-:Y:S01]  /*64c0*/  SHF.R.S32.HI R41, RZ, 0x18, R48 ;  /* 0x00000018ff297819 */ /* 0x000fe20000011430 */
[-C--:B------:R-:W-:Y:S01]  /*64d0*/  IMAD R3, R42, R40.reuse, R3 ;  /* 0x000000282a037224 */ /* 0x080fe200078e0203 */
[----:B------:R-:W-:Y:S01]  /*64e0*/  SHF.L.U32 R48, R51, 0x8, RZ ;  /* 0x0000000833307819 */ /* 0x000fe200000006ff */
[----:B------:R-:W-:Y:S01]  /*64f0*/  IMAD R7, R43, R40, R7 ;  /* 0x000000282b077224 */ /* 0x000fe200078e0207 */
[----:B------:R-:W-:Y:S01]  /*6500*/  SHF.L.U32 R67, R45, 0x8, RZ ;  /* 0x000000082d437819 */ /* 0x000fe200000006ff */
[C---:B------:R-:W-:Y:S01]  /*6510*/  IMAD R8, R38.reuse, R8, RZ ;  /* 0x0000000826087224 */ /* 0x040fe200078e02ff */
[----:B------:R-:W-:Y:S01]  /*6520*/  SHF.R.S32.HI R45, RZ, 0x18, R46 ;  /* 0x00000018ff2d7819 */ /* 0x000fe2000001142e */
[----:B------:R-:W-:Y:S01]  /*6530*/  IMAD R9, R38, R9, RZ ;  /* 0x0000000926097224 */ /* 0x000fe200078e02ff */
[----:B------:R-:W-:Y:S01]  /*6540*/  SHF.L.U32 R61, R46, 0x8, RZ ;  /* 0x000000082e3d7819 */ /* 0x000fe200000006ff */
[C---:B------:R-:W-:Y:S01]  /*6550*/  IMAD R10, R38.reuse, R10, RZ ;  /* 0x0000000a260a7224 */ /* 0x040fe200078e02ff */
[----:B------:R-:W-:Y:S01]  /*6560*/  SHF.R.S32.HI R46, RZ, 0x18, R47 ;  /* 0x00000018ff2e7819 */ /* 0x000fe2000001142f */
[C---:B------:R-:W-:Y:S01]  /*6570*/  IMAD R11, R38.reuse, R11, RZ ;  /* 0x0000000b260b7224 */ /* 0x040fe200078e02ff */
[----:B------:R-:W-:Y:S01]  /*6580*/  SHF.R.S32.HI R42, RZ, 0x18, R49 ;  /* 0x00000018ff2a7819 */ /* 0x000fe20000011431 */
[----:B------:R-:W-:Y:S01]  /*6590*/  IMAD R6, R38, R15, RZ ;  /* 0x0000000f26067224 */ /* 0x000fe200078e02ff */
[----:B------:R-:W-:Y:S01]  /*65a0*/  PRMT R54, R50, 0x8880, RZ ;  /* 0x0000888032367816 */ /* 0x000fe200000000ff */
[----:B------:R-:W-:Y:S01]  /*65b0*/  IMAD R15, R38, R20, RZ ;  /* 0x00000014260f7224 */ /* 0x000fe200078e02ff */
[----:B------:R-:W-:Y:S01]  /*65c0*/  SHF.L.U32 R52, R50, 0x8, RZ ;  /* 0x0000000832347819 */ /* 0x000fe200000006ff */
[C---:B------:R-:W-:Y:S01]  /*65d0*/  IMAD R20, R38.reuse, R25, RZ ;  /* 0x0000001926147224 */ /* 0x040fe200078e02ff */
[----:B------:R-:W-:Y:S01]  /*65e0*/  SHF.R.S32.HI R43, RZ, 0x18, R50 ;  /* 0x00000018ff2b7819 */ /* 0x000fe20000011432 */
[C---:B------:R-:W-:Y:S01]  /*65f0*/  IMAD R25, R38.reuse, R30, RZ ;  /* 0x0000001e26197224 */ /* 0x040fe200078e02ff */
[C---:B------:R-:W-:Y:S01]  /*6600*/  PRMT R50, R51.reuse, 0x8880, RZ ;  /* 0x0000888033327816 */ /* 0x040fe200000000ff */
[C---:B------:R-:W-:Y:S01]  /*6610*/  IMAD R30, R38.reuse, R35, RZ ;  /* 0x00000023261e7224 */ /* 0x040fe200078e02ff */
[----:B------:R-:W-:Y:S02]  /*6620*/  SHF.L.U32 R49, R51, 0x10, RZ ;  /* 0x0000001033317819 */ /* 0x000fe400000006ff */
[----:B------:R-:W-:Y:S02]  /*6630*/  SHF.R.S32.HI R47, RZ, 0x18, R51 ;  /* 0x00000018ff2f7819 */ /* 0x000fe40000011433 */
[----:B------:R-:W-:Y:S01]  /*6640*/  I2IP.S8.S32.SAT R51, R7, R3, RZ ;  /* 0x0000000307337239 */ /* 0x000fe200000014ff */
[----:B------:R-:W-:Y:S01]  /*6650*/  IMAD.MOV.U32 R3, RZ, RZ, R69 ;  /* 0x000000ffff037224 */ /* 0x000fe200078e0045 */
[----:B------:R-:W-:Y:S01]  /*6660*/  SHF.R.S32.HI R5, RZ, 0x18, R67 ;  /* 0x00000018ff057819 */ /* 0x000fe20000011443 */
[----:B------:R-:W-:Y:S01]  /*6670*/  IMAD R7, R38, R16, RZ ;  /* 0x0000001026077224 */ /* 0x000fe200078e02ff */
[----:B------:R-:W-:Y:S01]  /*6680*/  IADD3 R36, PT, PT, R36, 0x1, RZ ;  /* 0x0000000124247810 */ /* 0x000fe20007ffe0ff */
[-C--:B------:R-:W-:Y:S02]  /*6690*/  IMAD R8, R3, R40.reuse, R8 ;  /* 0x0000002803087224 */ /* 0x080fe400078e0208 */
[-C--:B------:R-:W-:Y:S02]  /*66a0*/  IMAD R9, R4, R40.reuse, R9 ;  /* 0x0000002804097224 */ /* 0x080fe400078e0209 */
[-C--:B------:R-:W-:Y:S02]  /*66b0*/  IMAD R10, R5, R40.reuse, R10 ;  /* 0x00000028050a7224 */ /* 0x080fe400078e020a */
[----:B------:R-:W-:Y:S02]  /*66c0*/  IMAD R11, R44, R40, R11 ;  /* 0x000000282c0b7224 */ /* 0x000fe400078e020b */
[C---:B------:R-:W-:Y:S02]  /*66d0*/  IMAD R3, R38.reuse, R12, RZ ;  /* 0x0000000c26037224 */ /* 0x040fe400078e02ff */
[C---:B------:R-:W-:Y:S01]  /*66e0*/  IMAD R12, R38.reuse, R17, RZ ;  /* 0x00000011260c7224 */ /* 0x040fe200078e02ff */
[----:B------:R-:W-:Y:S01]  /*66f0*/  I2IP.S8.S32.SAT R11, R11, R10, RZ ;  /* 0x0000000a0b0b7239 */ /* 0x000fe200000014ff */
[C---:B------:R-:W-:Y:S01]  /*6700*/  IMAD R17, R38.reuse, R22, RZ ;  /* 0x0000001626117224 */ /* 0x040fe200078e02ff */
[----:B------:R-:W-:Y:S01]  /*6710*/  SHF.R.S32.HI R10, RZ, 0x18, R64 ;  /* 0x00000018ff0a7819 */ /* 0x000fe20000011440 */
[C---:B------:R-:W-:Y:S02]  /*6720*/  IMAD R22, R38.reuse, R27, RZ ;  /* 0x0000001b26167224 */ /* 0x040fe400078e02ff */
[----:B------:R-:W-:Y:S01]  /*6730*/  IMAD R27, R38, R32, RZ ;  /* 0x00000020261b7224 */ /* 0x000fe200078e02ff */
[----:B------:R-:W-:Y:S01]  /*6740*/  I2IP.S8.S32.SAT R32, R2, R0, R51 ;  /* 0x0000000002207239 */ /* 0x000fe20000001433 */
[C---:B------:R-:W-:Y:S01]  /*6750*/  IMAD R4, R38.reuse, R13, RZ ;  /* 0x0000000d26047224 */ /* 0x040fe200078e02ff */
[----:B------:R-:W-:Y:S01]  /*6760*/  SHF.R.S32.HI R0, RZ, 0x18, R61 ;  /* 0x00000018ff007819 */ /* 0x000fe2000001143d */
[C---:B------:R-:W-:Y:S01]  /*6770*/  IMAD R5, R38.reuse, R14, RZ ;  /* 0x0000000e26057224 */ /* 0x040fe200078e02ff */
[----:B------:R-:W-:Y:S01]  /*6780*/  MOV R2, R60 ;  /* 0x0000003c00027202 */ /* 0x000fe20000000f00 */
[C---:B------:R-:W-:Y:S02]  /*6790*/  IMAD R13, R38.reuse, R18, RZ ;  /* 0x00000012260d7224 */ /* 0x040fe400078e02ff */
[----:B------:R-:W-:Y:S02]  /*67a0*/  IMAD R3, R39, R40, R3 ;  /* 0x0000002827037224 */ /* 0x000fe400078e0203 */
[C---:B------:R-:W-:Y:S02]  /*67b0*/  IMAD R18, R38.reuse, R23, RZ ;  /* 0x0000001726127224 */ /* 0x040fe400078e02ff */
[----:B------:R-:W-:Y:S02]  /*67c0*/  IMAD R23, R38, R28, RZ ;  /* 0x0000001c26177224 */ /* 0x000fe400078e02ff */
[----:B------:R-:W-:Y:S02]  /*67d0*/  IMAD R4, R10, R40, R4 ;  /* 0x000000280a047224 */ /* 0x000fe400078e0204 */
[----:B------:R-:W-:Y:S01]  /*67e0*/  IMAD R28, R38, R33, RZ ;  /* 0x00000021261c7224 */ /* 0x000fe200078e02ff */
[----:B------:R-:W-:Y:S01]  /*67f0*/  I2IP.S8.S32.SAT R33, R9, R8, R11 ;  /* 0x0000000809217239 */ /* 0x000fe2000000140b */
[-C--:B------:R-:W-:Y:S01]  /*6800*/  IMAD R5, R0, R40.reuse, R5 ;  /* 0x0000002800057224 */ /* 0x080fe200078e0205 */
[----:B------:R-:W-:Y:S01]  /*6810*/  SHF.R.S32.HI R8, RZ, 0x18, R59 ;  /* 0x00000018ff087819 */ /* 0x000fe2000001143b */
[-C--:B------:R-:W-:Y:S01]  /*6820*/  IMAD R6, R45, R40.reuse, R6 ;  /* 0x000000282d067224 */ /* 0x080fe200078e0206 */
[----:B------:R-:W-:Y:S01]  /*6830*/  SHF.R.S32.HI R9, RZ, 0x18, R58 ;  /* 0x00000018ff097819 */ /* 0x000fe2000001143a */
[-C--:B------:R-:W-:Y:S01]  /*6840*/  IMAD R7, R2, R40.reuse, R7 ;  /* 0x0000002802077224 */ /* 0x080fe200078e0207 */
[----:B------:R-:W-:Y:S01]  /*6850*/  MOV R0, R65 ;  /* 0x0000004100007202 */ /* 0x000fe20000000f00 */
[----:B------:R-:W-:Y:S01]  /*6860*/  IMAD R14, R38, R19, RZ ;  /* 0x00000013260e7224 */ /* 0x000fe200078e02ff */
[----:B------:R-:W-:Y:S01]  /*6870*/  I2IP.S8.S32.SAT R5, R6, R5, RZ ;  /* 0x0000000506057239 */ /* 0x000fe200000014ff */
[-C--:B------:R-:W-:Y:S01]  /*6880*/  IMAD R12, R8, R40.reuse, R12 ;  /* 0x00000028080c7224 */ /* 0x080fe200078e020c */
[----:B------:R-:W-:Y:S01]  /*6890*/  SHF.R.S32.HI R2, RZ, 0x18, R63 ;  /* 0x00000018ff027819 */ /* 0x000fe2000001143f */
[-C--:B------:R-:W-:Y:S01]  /*68a0*/  IMAD R13, R9, R40.reuse, R13 ;  /* 0x00000028090d7224 */ /* 0x080fe200078e020d */
[----:B------:R-:W-:Y:S01]  /*68b0*/  SHF.R.S32.HI R8, RZ, 0x18, R62 ;  /* 0x00000018ff087819 */ /* 0x000fe2000001143e */
[----:B------:R-:W-:Y:S02]  /*68c0*/  IMAD R16, R38, R21, RZ ;  /* 0x0000001526107224 */ /* 0x000fe400078e02ff */
[-C--:B------:R-:W-:Y:S02]  /*68d0*/  IMAD R14, R46, R40.reuse, R14 ;  /* 0x000000282e0e7224 */ /* 0x080fe400078e020e */
[-C--:B------:R-:W-:Y:S02]  /*68e0*/  IMAD R15, R0, R40.reuse, R15 ;  /* 0x00000028000f7224 */ /* 0x080fe400078e020f */
[----:B------:R-:W-:Y:S01]  /*68f0*/  IMAD R16, R2, R40, R16 ;  /* 0x0000002802107224 */ /* 0x000fe200078e0210 */
[----:B------:R-:W-:Y:S01]  /*6900*/  I2IP.S8.S32.SAT R13, R14, R13, RZ ;  /* 0x0000000d0e0d7239 */ /* 0x000fe200000014ff */
[C---:B------:R-:W-:Y:S01]  /*6910*/  IMAD R19, R38.reuse, R24, RZ ;  /* 0x0000001826137224 */ /* 0x040fe200078e02ff */
[----:B------:R-:W-:Y:S01]  /*6920*/  SHF.R.S32.HI R2, RZ, 0x18, R56 ;  /* 0x00000018ff027819 */ /* 0x000fe20000011438 */
[----:B------:R-:W-:Y:S01]  /*6930*/  IMAD R24, R38, R29, RZ ;  /* 0x0000001d26187224 */ /* 0x000fe200078e02ff */
[----:B------:R-:W-:Y:S01]  /*6940*/  I2IP.S8.S32.SAT R35, R12, R7, R13 ;  /* 0x000000070c237239 */ /* 0x000fe2000000140d */
[----:B------:R-:W-:Y:S02]  /*6950*/  IMAD R17, R8, R40, R17 ;  /* 0x0000002808117224 */ /* 0x000fe400078e0211 */
[----:B------:R-:W-:Y:S02]  /*6960*/  IMAD.MOV.U32 R0, RZ, RZ, R57 ;  /* 0x000000ffff007224 */ /* 0x000fe400078e0039 */
[----:B------:R-:W-:Y:S01]  /*6970*/  IMAD R29, R38, R34, RZ ;  /* 0x00000022261d7224 */ /* 0x000fe200078e02ff */
[----:B------:R-:W-:Y:S01]  /*6980*/  I2IP.S8.S32.SAT R34, R4, R3, R5 ;  /* 0x0000000304227239 */ /* 0x000fe20000001405 */
[-C--:B------:R-:W-:Y:S01]  /*6990*/  IMAD R18, R41, R40.reuse, R18 ;  /* 0x0000002829127224 */ /* 0x080fe200078e0212 */
[----:B------:R-:W-:Y:S01]  /*69a0*/  SHF.R.S32.HI R3, RZ, 0x18, R55 ;  /* 0x00000018ff037819 */ /* 0x000fe20000011437 */
[----:B------:R-:W-:Y:S01]  /*69b0*/  IMAD R19, R0, R40, R19 ;  /* 0x0000002800137224 */ /* 0x000fe200078e0213 */
[----:B------:R-:W-:Y:S01]  /*69c0*/  MOV R0, R54 ;  /* 0x0000003600007202 */ /* 0x000fe20000000f00 */
[----:B------:R1:W-:Y:S01]  /*69d0*/  STS.128 [R80+UR44+0x1200], R32 ;  /* 0x0012002050007988 */ /* 0x0003e20008000c2c */
[----:B------:R-:W-:Y:S01]  /*69e0*/  SHF.R.S32.HI R4, RZ, 0x18, R48 ;  /* 0x00000018ff047819 */ /* 0x000fe20000011430 */
[----:B------:R-:W-:Y:S01]  /*69f0*/  IMAD R21, R38, R26, RZ ;  /* 0x0000001a26157224 */ /* 0x000fe200078e02ff */
[----:B------:R-:W-:Y:S01]  /*6a00*/  I2IP.S8.S32.SAT R17, R18, R17, RZ ;  /* 0x0000001112117239 */ /* 0x000fe200000014ff */
[-C--:B------:R-:W-:Y:S01]  /*6a10*/  IMAD R20, R2, R40.reuse, R20 ;  /* 0x0000002802147224 */ /* 0x080fe200078e0214 */
[----:B------:R-:W-:Y:S01]  /*6a20*/  SHF.R.S32.HI R2, RZ, 0x18, R53 ;  /* 0x00000018ff027819 */ /* 0x000fe20000011435 */
[-C--:B------:R-:W-:Y:S01]  /*6a30*/  IMAD R21, R3, R40.reuse, R21 ;  /* 0x0000002803157224 */ /* 0x080fe200078e0215 */
[----:B------:R-:W-:Y:S01]  /*6a40*/  SHF.R.S32.HI R3, RZ, 0x18, R49 ;  /* 0x00000018ff037819 */ /* 0x000fe20000011431 */
[-C--:B------:R-:W-:Y:S01]  /*6a50*/  IMAD R22, R42, R40.reuse, R22 ;  /* 0x000000282a167224 */ /* 0x080fe200078e0216 */
[----:B------:R-:W-:Y:S01]  /*6a60*/  I2IP.S8.S32.SAT R16, R16, R15, R17 ;  /* 0x0000000f10107239 */ /* 0x000fe20000001411 */
[-C--:B------:R-:W-:Y:S01]  /*6a70*/  IMAD R23, R0, R40.reuse, R23 ;  /* 0x0000002800177224 */ /* 0x080fe200078e0217 */
[----:B------:R-:W-:Y:S01]  /*6a80*/  SHF.R.S32.HI R0, RZ, 0x18, R52 ;  /* 0x00000018ff007819 */ /* 0x000fe20000011434 */
[----:B------:R-:W-:Y:S01]  /*6a90*/  IMAD R24, R2, R40, R24 ;  /* 0x0000002802187224 */ /* 0x000fe200078e0218 */
[----:B------:R-:W-:Y:S01]  /*6aa0*/  MOV R2, R50 ;  /* 0x0000003200027202 */ /* 0x000fe20000000f00 */
[----:B------:R-:W-:Y:S01]  /*6ab0*/  IMAD R26, R38, R31, RZ ;  /* 0x0000001f261a7224 */ /* 0x000fe200078e02ff */
[----:B------:R-:W-:Y:S01]  /*6ac0*/  I2IP.S8.S32.SAT R17, R22, R21, RZ ;  /* 0x0000001516117239 */ /* 0x000fe200000014ff */
[-C--:B------:R-:W-:Y:S02]  /*6ad0*/  IMAD R25, R0, R40.reuse, R25 ;  /* 0x0000002800197224 */ /* 0x080fe400078e0219 */
[-C--:B------:R-:W-:Y:S01]  /*6ae0*/  IMAD R26, R43, R40.reuse, R26 ;  /* 0x000000282b1a7224 */ /* 0x080fe200078e021a */
[----:B------:R-:W-:Y:S01]  /*6af0*/  I2IP.S8.S32.SAT R17, R20, R19, R17 ;  /* 0x0000001314117239 */ /* 0x000fe20000001411 */
[-C--:B------:R-:W-:Y:S02]  /*6b00*/  IMAD R27, R2, R40.reuse, R27 ;  /* 0x00000028021b7224 */ /* 0x080fe400078e021b */
[-C--:B------:R-:W-:Y:S01]  /*6b10*/  IMAD R28, R3, R40.reuse, R28 ;  /* 0x00000028031c7224 */ /* 0x080fe200078e021c */
[----:B------:R-:W-:Y:S01]  /*6b20*/  I2IP.S8.S32.SAT R18, R26, R25, RZ ;  /* 0x000000191a127239 */ /* 0x000fe200000014ff */
[-C--:B------:R-:W-:Y:S02]  /*6b30*/  IMAD R29, R4, R40.reuse, R29 ;  /* 0x00000028041d7224 */ /* 0x080fe400078e021d */
[----:B------:R-:W-:Y:S01]  /*6b40*/  IMAD R30, R47, R40, R30 ;  /* 0x000000282f1e7224 */ /* 0x000fe200078e021e */
[----:B------:R-:W-:Y:S04]  /*6b50*/  I2IP.S8.S32.SAT R18, R24, R23, R18 ;  /* 0x0000001718127239 */ /* 0x000fe80000001412 */
[----:B------:R-:W-:Y:S04]  /*6b60*/  I2IP.S8.S32.SAT R29, R30, R29, RZ ;  /* 0x0000001d1e1d7239 */ /* 0x000fe800000014ff */
[----:B------:R-:W-:Y:S05]  /*6b70*/  I2IP.S8.S32.SAT R19, R28, R27, R29 ;  /* 0x0000001b1c137239 */ /* 0x000fea000000141d */
[----:B------:R1:W-:Y:S01]  /*6b80*/  STS.128 [R79+0x1010], R16 ;  /* 0x001010104f007388 */ /* 0x0003e20000000c00 */
[----:B------:R-:W-:Y:S01]  /*6b90*/  @!PT LDS RZ, [RZ] ;  /* 0x00000000fffff984 */ /* 0x000fe20000000800 */
[----:B------:R-:W-:Y:S01]  /*6ba0*/  @!PT LDS RZ, [RZ] ;  /* 0x00000000fffff984 */ /* 0x000fe20000000800 */
[----:B------:R-:W-:Y:S01]  /*6bb0*/  @!PT LDS RZ, [RZ] ;  /* 0x00000000fffff984 */ /* 0x000fe20000000800 */
[----:B------:R-:W-:Y:S01]  /*6bc0*/  @!PT LDS RZ, [RZ] ;  /* 0x00000000fffff984 */ /* 0x000fe20000000800 */
[----:B------:R3:W-:Y:S07]  /*6bd0*/  MEMBAR.ALL.CTA ;  /* 0x0000000000007992 */ /* 0x0007ee0000008000 */
[----:B---3--:R-:W3:Y:S02]  /*6be0*/  FENCE.VIEW.ASYNC.S ;  /* 0x00000000000073c6 */ /* 0x008ee40000000000 */
[----:B---3--:R-:W-:Y:S06]  /*6bf0*/  BAR.SYNC.DEFER_BLOCKING 0x1, 0x80 ;  /* 0x0042000000007b1d */ /* 0x008fec0000010000 */
[----:B------:R-:W-:Y:S05]  /*6c00*/  @P0 BRA `(.L_x_111) ;  /* 0x0000000000300947 */ /* 0x000fea0003800000 */
[----:B------:R-:W-:Y:S02]  /*6c10*/  UIADD3 UR4, UPT, UPT, UR44, 0x1200, URZ ;  /* 0x000012002c047890 */ /* 0x000fe4000fffe0ff */
[----:B------:R-:W-:Y:S02]  /*6c20*/  USHF.L.U32 UR9, UR46, 0x6, URZ ;  /* 0x000000062e097899 */ /* 0x000fe400080006ff */
[----:B------:R-:W-:Y:S02]  /*6c30*/  USHF.L.U32 UR10, UR45, 0x6, URZ ;  /* 0x000000062d0a7899 */ /* 0x000fe400080006ff */
[----:B------:R-:W-:Y:S01]  /*6c40*/  MOV R88, UR4 ;  /* 0x0000000400587c02 */ /* 0x000fe20008000f00 */
[----:B------:R-:W-:Y:S01]  /*6c50*/  UIADD3 UR4, UP0, UPT, UR62, 0x680, URZ ;  /* 0x000006803e047890 */ /* 0x000fe2000ff1e0ff */
[----:B------:R-:W-:Y:S02]  /*6c60*/  UMOV UR11, UR36 ;  /* 0x00000024000b7c82 */ /* 0x000fe40008000000 */
[----:B------:R-:W-:Y:S01]  /*6c70*/  R2UR UR8, R88 ;  /* 0x00000000580872ca */ /* 0x000fe200000e0000 */
[----:B------:R-:W-:Y:S11]  /*6c80*/  UIADD3.X UR5, UPT, UPT, URZ, UR63, URZ, UP0, !UPT ;  /* 0x0000003fff057290 */ /* 0x000ff600087fe4ff */
[----:B------:R-:W-:Y:S01]  /*6c90*/  @!UPT UIADD3 URZ, UPT, UPT, URZ, URZ, URZ ;  /* 0x000000fffffff290 */ /* 0x000fe2000fffe0ff */
[----:B------:R3:W-:Y:S01]  /*6ca0*/  UTMASTG.3D [UR8], [UR4] ;  /* 0x00000008040073b5 */ /* 0x0007e20008010000 */
[----:B------:R0:W-:Y:S01]  /*6cb0*/  UTMACMDFLUSH ;  /* 0x00000000000079b7 */ /* 0x0001e20000000000 */
[----:B---3--:R-:W-:Y:S04]  /*6cc0*/  DEPBAR.LE SB0, 0x0 ;  /* 0x000080000000791a */ /* 0x008fe80000000000 */
.L_x_111:
[----:B------:R-:W-:Y:S05]  /*6cd0*/  BSYNC.RECONVERGENT B0 ;  /* 0x0000000000007941 */ /* 0x000fea0003800200 */
.L_x_110:
[----:B------:R-:W-:Y:S01]  /*6ce0*/  BAR.SYNC.DEFER_BLOCKING 0x1, 0x80 ;  /* 0x0042000000007b1d */ /* 0x000fe20000010000 */
[----:B------:R-:W-:Y:S01]  /*6cf0*/  ISETP.NE.AND P0, PT, R84, 0x2, PT ;  /* 0x000000025400780c */ /* 0x000fe20003f05270 */
[----:B------:R-:W-:Y:S01]  /*6d00*/  UISETP.NE.AND UP0, UPT, UR47, URZ, UPT ;  /* 0x000000ff2f00728c */ /* 0x000fe2000bf05270 */
[----:B------:R-:W-:Y:S01]  /*6d10*/  ISETP.NE.AND P1, PT, R36, 0x4, PT ;  /* 0x000000042400780c */ /* 0x000fe20003f25270 */
[----:B------:R-:W-:Y:S01]  /*6d20*/  UIADD3 UR46, UPT, UPT, UR37, UR57, URZ ;  /* 0x00000039252e7290 */ /* 0x000fe2000fffe0ff */
[----:B------:R-:W-:Y:S01]  /*6d30*/  SEL R2, RZ, 0x1, P0 ;  /* 0x00000001ff027807 */ /* 0x000fe20000000000 */
[----:B------:R-:W-:Y:S01]  /*6d40*/  UIADD3 UR45, UPT, UPT, UR38, UR60, URZ ;  /* 0x0000003c262d7290 */ /* 0x000fe2000fffe0ff */
[----:B------:R-:W-:Y:S02]  /*6d50*/  SEL R0, RZ, 0x1, P1 ;  /* 0x00000001ff007807 */ /* 0x000fe40000800000 */
[----:B------:R-:W-:Y:S02]  /*6d60*/  LOP3.LUT R86, R86, R2, RZ, 0x3c, !PT ;  /* 0x0000000256567212 */ /* 0x000fe400078e3cff */
[----:B------:R-:W-:Y:S02]  /*6d70*/  LOP3.LUT R87, R87, R0, RZ, 0x3c, !PT ;  /* 0x0000000057577212 */ /* 0x000fe400078e3cff */
[----:B------:R-:W-:Y:S02]  /*6d80*/  SEL R84, R84, RZ, P0 ;  /* 0x000000ff54547207 */ /* 0x000fe40000000000 */
[----:B------:R-:W-:Y:S01]  /*6d90*/  SEL R36, R36, RZ, P1 ;  /* 0x000000ff24247207 */ /* 0x000fe20000800000 */
[----:B------:R-:W-:Y:S01]  /*6da0*/  UMOV UR36, UR54 ;  /* 0x0000003600247c82 */ /* 0x000fe20008000000 */
[----:B------:R-:W-:Y:S05]  /*6db0*/  BRA.U UP0, `(.L_x_112) ;  /* 0xffffffe5002c7547 */ /* 0x000fea000b83ffff */
[----:B------:R-:W-:Y:S05]  /*6dc0*/  EXIT ;  /* 0x000000000000794d */ /* 0x000fea0003800000 */
.L_x_24:
[----:B--2---:R2:W3:Y:S02]  /*6dd0*/  SYNCS.PHASECHK.TRANS64.TRYWAIT P0, [R0+URZ+0xd0], R2 ;  /* 0x0000d002000075a7 */ /* 0x0044e400080011ff */
[----:B---3--:R-:W-:Y:S05]  /*6de0*/  @!P0 NANOSLEEP.SYNCS 0x989680 ;  /* 0x009896800000895d */ /* 0x008fea0003900000 */
[----:B------:R-:W3:Y:S02]  /*6df0*/  @!P0 SYNCS.PHASECHK.TRANS64 P0, [R0+URZ+0xd0], R2 ;  /* 0x0000d002000085a7 */ /* 0x000ee400080010ff */
[----:B---3--:R-:W-:Y:S05]  /*6e00*/  @!P0 BRA `(.L_x_24) ;  /* 0xfffffffc00f08947 */ /* 0x008fea000383ffff */
[----:B------:R-:W-:Y:S05]  /*6e10*/  BRA `(.L_x_113) ;  /* 0xffffffa800e87947 */ /* 0x000fea000383ffff */
.L_x_27:
[----:B-1----:R-:W-:-:S07]  /*6e20*/  MOV R0, UR33 ;  /* 0x0000002100007c02 */ /* 0x002fce0008000f00 */
.L_x_114:
[----:B-1----:R1:W2:Y:S02]  /*6e30*/  SYNCS.PHASECHK.TRANS64.TRYWAIT P0, [R0+URZ+0x20], R3 ;  /* 0x00002003000075a7 */ /* 0x0022a400080011ff */
[----:B--2---:R-:W-:Y:S05]  /*6e40*/  @!P0 NANOSLEEP.SYNCS 0x989680 ;  /* 0x009896800000895d */ /* 0x004fea0003900000 */
[----:B------:R-:W2:Y:S02]  /*6e50*/  @!P0 SYNCS.PHASECHK.TRANS64 P0, [R0+URZ+0x20], R3 ;  /* 0x00002003000085a7 */ /* 0x000ea400080010ff */
[----:B--2---:R-:W-:Y:S05]  /*6e60*/  @!P0 BRA `(.L_x_114) ;  /* 0xfffffffc00f08947 */ /* 0x004fea000383ffff */
[----:B------:R-:W-:Y:S05]  /*6e70*/  BRA `(.L_x_26) ;  /* 0xffffffac00407947 */ /* 0x000fea000383ffff */
.L_x_34:
[----:B-1----:R-:W-:-:S07]  /*6e80*/  MOV R0, UR17 ;  /* 0x0000001100007c02 */ /* 0x002fce0008000f00 */
.L_x_115:
[----:B-1----:R1:W2:Y:S02]  /*6e90*/  SYNCS.PHASECHK.TRANS64.TRYWAIT P0, [R0+URZ+0x20], R3 ;  /* 0x00002003000075a7 */ /* 0x0022a400080011ff */
[----:B--2---:R-:W-:Y:S05]  /*6ea0*/  @!P0 NANOSLEEP.SYNCS 0x989680 ;  /* 0x009896800000895d */ /* 0x004fea0003900000 */
[----:B------:R-:W2:Y:S02]  /*6eb0*/  @!P0 SYNCS.PHASECHK.TRANS64 P0, [R0+URZ+0x20], R3 ;  /* 0x00002003000085a7 */ /* 0x000ea400080010ff */
[----:B--2---:R-:W-:Y:S05]  /*6ec0*/  @!P0 BRA `(.L_x_115) ;  /* 0xfffffffc00f08947 */ /* 0x004fea000383ffff */
[----:B------:R-:W-:Y:S05]  /*6ed0*/  BRA `(.L_x_33) ;  /* 0xffffffb000007947 */ /* 0x000fea000383ffff */
.L_x_39:
[----:B-1----:R1:W2:Y:S02]  /*6ee0*/  SYNCS.PHASECHK.TRANS64.TRYWAIT P0, [R3+URZ+0x60], R0 ;  /* 0x00006000030075a7 */ /* 0x0022a400080011ff */
[----:B--2---:R-:W-:Y:S05]  /*6ef0*/  @!P0 NANOSLEEP.SYNCS 0x989680 ;  /* 0x009896800000895d */ /* 0x004fea0003900000 */
[----:B------:R-:W2:Y:S02]  /*6f00*/  @!P0 SYNCS.PHASECHK.TRANS64 P0, [R3+URZ+0x60], R0 ;  /* 0x00006000030085a7 */ /* 0x000ea400080010ff */
[----:B--2---:R-:W-:Y:S05]  /*6f10*/  @!P0 BRA `(.L_x_39) ;  /* 0xfffffffc00f08947 */ /* 0x004fea000383ffff */
[----:B------:R-:W-:Y:S05]  /*6f20*/  BRA `(.L_x_116) ;  /* 0xffffffb000a87947 */ /* 0x000fea000383ffff */
.L_x_43:
[----:B------:R-:W-:-:S07]  /*6f30*/  MOV R0, UR4 ;  /* 0x0000000400007c02 */ /* 0x000fce0008000f00 */
.L_x_117:
[----:B-1----:R1:W2:Y:S02]  /*6f40*/  SYNCS.PHASECHK.TRANS64.TRYWAIT P0, [R0+URZ], R2 ;  /* 0x00000002000075a7 */ /* 0x0022a400080011ff */
[----:B--2---:R-:W-:Y:S05]  /*6f50*/  @!P0 NANOSLEEP.SYNCS 0x989680 ;  /* 0x009896800000895d */ /* 0x004fea0003900000 */
[----:B------:R-:W2:Y:S02]  /*6f60*/  @!P0 SYNCS.PHASECHK.TRANS64 P0, [R0+URZ], R2 ;  /* 0x00000002000085a7 */ /* 0x000ea400080010ff */
[----:B--2---:R-:W-:Y:S05]  /*6f70*/  @!P0 BRA `(.L_x_117) ;  /* 0xfffffffc00f08947 */ /* 0x004fea000383ffff */
[----:B------:R-:W-:Y:S05]  /*6f80*/  BRA `(.L_x_118) ;  /* 0xffffffb8004c7947 */ /* 0x000fea000383ffff */
.L_x_44:
[----:B------:R-:W-:-:S07]  /*6f90*/  MOV R0, UR5 ;  /* 0x0000000500007c02 */ /* 0x000fce0008000f00 */
.L_x_119:
[----:B-1----:R1:W2:Y:S02]  /*6fa0*/  SYNCS.PHASECHK.TRANS64.TRYWAIT P0, [R0+URZ], R3 ;  /* 0x00000003000075a7 */ /* 0x0022a400080011ff */
[----:B--2---:R-:W-:Y:S05]  /*6fb0*/  @!P0 NANOSLEEP.SYNCS 0x989680 ;  /* 0x009896800000895d */ /* 0x004fea0003900000 */
[----:B------:R-:W2:Y:S02]  /*6fc0*/  @!P0 SYNCS.PHASECHK.TRANS64 P0, [R0+URZ], R3 ;  /* 0x00000003000085a7 */ /* 0x000ea400080010ff */
[----:B--2---:R-:W-:Y:S05]  /*6fd0*/  @!P0 BRA `(.L_x_119) ;  /* 0xfffffffc00f08947 */ /* 0x004fea000383ffff */
[----:B------:R-:W-:Y:S05]  /*6fe0*/  BRA `(.L_x_120) ;  /* 0xffffffb800587947 */ /* 0x000fea000383ffff */
.L_x_45:
[----:B------:R-:W-:-:S07]  /*6ff0*/  MOV R0, UR5 ;  /* 0x0000000500007c02 */ /* 0x000fce0008000f00 */
.L_x_121:
[----:B-1----:R1:W2:Y:S02]  /*7000*/  SYNCS.PHASECHK.TRANS64.TRYWAIT P0, [R0+URZ], R3 ;  /* 0x00000003000075a7 */ /* 0x0022a400080011ff */
[----:B--2---:R-:W-:Y:S05]  /*7010*/  @!P0 NANOSLEEP.SYNCS 0x989680 ;  /* 0x009896800000895d */ /* 0x004fea0003900000 */
[----:B------:R-:W2:Y:S02]  /*7020*/  @!P0 SYNCS.PHASECHK.TRANS64 P0, [R0+URZ], R3 ;  /* 0x00000003000085a7 */ /* 0x000ea400080010ff */
[----:B--2---:R-:W-:Y:S05]  /*7030*/  @!P0 BRA `(.L_x_121) ;  /* 0xfffffffc00f08947 */ /* 0x004fea000383ffff */
[----:B------:R-:W-:Y:S05]  /*7040*/  BRA `(.L_x_122) ;  /* 0xffffffb800647947 */ /* 0x000fea000383ffff */
.L_x_48:
[----:B-1----:R1:W2:Y:S02]  /*7050*/  SYNCS.PHASECHK.TRANS64.TRYWAIT P0, [R2+URZ+0xc0], R4 ;  /* 0x0000c004020075a7 */ /* 0x0022a400080011ff */
[----:B--2---:R-:W-:Y:S05]  /*7060*/  @!P0 NANOSLEEP.SYNCS 0x989680 ;  /* 0x009896800000895d */ /* 0x004fea0003900000 */
[----:B------:R-:W2:Y:S02]  /*7070*/  @!P0 SYNCS.PHASECHK.TRANS64 P0, [R2+URZ+0xc0], R4 ;  /* 0x0000c004020085a7 */ /* 0x000ea400080010ff */
[----:B--2---:R-:W-:Y:S05]  /*7080*/  @!P0 BRA `(.L_x_48) ;  /* 0xfffffffc00f08947 */ /* 0x004fea000383ffff */
[----:B------:R-:W-:Y:S05]  /*7090*/  BRA `(.L_x_123) ;  /* 0xffffffb800c07947 */ /* 0x000fea000383ffff */
.L_x_49:
[----:B------:R-:W-:-:S07]  /*70a0*/  MOV R2, UR4 ;  /* 0x0000000400027c02 */ /* 0x000fce0008000f00 */
.L_x_124:
[----:B-1----:R1:W2:Y:S02]  /*70b0*/  SYNCS.PHASECHK.TRANS64.TRYWAIT P0, [R2+URZ+0x70], R5 ;  /* 0x00007005020075a7 */ /* 0x0022a400080011ff */
[----:B--2---:R-:W-:Y:S05]  /*70c0*/  @!P0 NANOSLEEP.SYNCS 0x989680 ;  /* 0x009896800000895d */ /* 0x004fea0003900000 */
[----:B------:R-:W2:Y:S02]  /*70d0*/  @!P0 SYNCS.PHASECHK.TRANS64 P0, [R2+URZ+0x70], R5 ;  /* 0x00007005020085a7 */ /* 0x000ea400080010ff */
[----:B--2---:R-:W-:Y:S05]  /*70e0*/  @!P0 BRA `(.L_x_124) ;  /* 0xfffffffc00f08947 */ /* 0x004fea000383ffff */
[----:B------:R-:W-:Y:S05]  /*70f0*/  BRA `(.L_x_125) ;  /* 0xffffffb800d07947 */ /* 0x000fea000383ffff */
.L_x_50:
[----:B-1----:R1:W2:Y:S02]  /*7100*/  SYNCS.PHASECHK.TRANS64.TRYWAIT P1, [R2+URZ+0x60], R4 ;  /* 0x00006004020075a7 */ /* 0x0022a400080211ff */
[----:B--2---:R-:W-:Y:S05]  /*7110*/  @!P1 NANOSLEEP.SYNCS 0x989680 ;  /* 0x009896800000995d */ /* 0x004fea0003900000 */
[----:B------:R-:W2:Y:S02]  /*7120*/  @!P1 SYNCS.PHASECHK.TRANS64 P1, [R2+URZ+0x60], R4 ;  /* 0x00006004020095a7 */ /* 0x000ea400080210ff */
[----:B--2---:R-:W-:Y:S05]  /*7130*/  @!P1 BRA `(.L_x_50) ;  /* 0xfffffffc00f09947 */ /* 0x004fea000383ffff */
[----:B------:R-:W-:Y:S05]  /*7140*/  BRA `(.L_x_126) ;  /* 0xffffffbc00007947 */ /* 0x000fea000383ffff */
.L_x_53:
[----:B------:R-:W-:-:S07]  /*7150*/  MOV R0, UR4 ;  /* 0x0000000400007c02 */ /* 0x000fce0008000f00 */
.L_x_127:
[----:B-1----:R1:W2:Y:S02]  /*7160*/  SYNCS.PHASECHK.TRANS64.TRYWAIT P0, [R0+URZ+0x70], R2 ;  /* 0x00007002000075a7 */ /* 0x0022a400080011ff */
[----:B--2---:R-:W-:Y:S05]  /*7170*/  @!P0 NANOSLEEP.SYNCS 0x989680 ;  /* 0x009896800000895d */ /* 0x004fea0003900000 */
[----:B------:R-:W2:Y:S02]  /*7180*/  @!P0 SYNCS.PHASECHK.TRANS64 P0, [R0+URZ+0x70], R2 ;  /* 0x00007002000085a7 */ /* 0x000ea400080010ff */
[----:B--2---:R-:W-:Y:S05]  /*7190*/  @!P0 BRA `(.L_x_127) ;  /* 0xfffffffc00f08947 */ /* 0x004fea000383ffff */
[----:B------:R-:W-:Y:S05]  /*71a0*/  BRA `(.L_x_52) ;  /* 0xffffffbc00547947 */ /* 0x000fea000383ffff */
.L_x_62:
[----:B-1----:R-:W-:-:S04]  /*71b0*/  MOV R5, UR5 ;  /* 0x0000000500057c02 */ /* 0x002fc80008000f00 */
[----:B------:R1:W2:Y:S03]  /*71c0*/  SYNCS.PHASECHK.TRANS64.TRYWAIT P0, [R5+URZ+0x8], R6 ;  /* 0x00000806050075a7 */ /* 0x0002a600080011ff */
[----:B--2---:R-:W-:Y:S05]  /*71d0*/  @!P0 NANOSLEEP.SYNCS 0x989680 ;  /* 0x009896800000895d */ /* 0x004fea0003900000 */
[----:B------:R-:W2:Y:S02]  /*71e0*/  @!P0 SYNCS.PHASECHK.TRANS64 P0, [R5+URZ+0x8], R6 ;  /* 0x00000806050085a7 */ /* 0x000ea400080010ff */
[----:B--2---:R-:W-:Y:S05]  /*71f0*/  @!P0 BRA `(.L_x_62) ;  /* 0xfffffffc00ec8947 */ /* 0x004fea000383ffff */
[----:B------:R-:W-:Y:S05]  /*7200*/  BRA `(.L_x_61) ;  /* 0xffffffc000087947 */ /* 0x000fea000383ffff */
.L_x_64:
[----:B------:R-:W-:Y:S01]  /*7210*/  BSSY B0, `(.L_x_128) ;  /* 0x0000006000007945 */ /* 0x000fe20003800000 */
[----:B------:R-:W-:-:S07]  /*7220*/  MOV R15, 0xffffffff ;  /* 0xffffffff000f7802 */ /* 0x000fce0000000f00 */
[----:B-1---5:R-:W-:Y:S05]  /*7230*/  WARPSYNC.COLLECTIVE R15, `(.L_x_129) ;  /* 0x000000000f0c7348 */ /* 0x022fea0003c00000 */
[----:B------:R-:W-:Y:S02]  /*7240*/  ELECT P6, UR79, PT ;  /* 0x00000000004f782f */ /* 0x000fe400038c0000 */
[----:B------:R-:W-:Y:S01]  /*7250*/  MOV R14, UR79 ;  /* 0x0000004f000e7c02 */ /* 0x000fe20008000f00 */
[----:B-1---5:R-:W-:Y:S10]  /*7260*/  ENDCOLLECTIVE ;  /* 0x000000000000791b */ /* 0x022ff40003800000 */
.L_x_129:
[----:B------:R-:W-:Y:S05]  /*7270*/  BSYNC B0 ;  /* 0x0000000000007941 */ /* 0x000fea0003800000 */
.L_x_128:
[----:B------:R-:W-:Y:S01]  /*7280*/  PLOP3.LUT P0, PT, P6, PT, PT, 0x80, 0x8 ;  /* 0x000000000008781c */ /* 0x000fe2000370f070 */
[----:B------:R-:W-:-:S12]  /*7290*/  BRA `(.L_x_130) ;  /* 0xffffffc000347947 */ /* 0x000fd8000383ffff */
.L_x_66:
[----:B-1----:R-:W-:-:S04]  /*72a0*/  MOV R0, UR5 ;  /* 0x0000000500007c02 */ /* 0x002fc80008000f00 */
[----:B------:R1:W2:Y:S03]  /*72b0*/  SYNCS.PHASECHK.TRANS64.TRYWAIT P0, [R0+URZ+0x8], R4 ;  /* 0x00000804000075a7 */ /* 0x0002a600080011ff */
[----:B--2---:R-:W-:Y:S05]  /*72c0*/  @!P0 NANOSLEEP.SYNCS 0x989680 ;  /* 0x009896800000895d */ /* 0x004fea0003900000 */
[----:B------:R-:W2:Y:S02]  /*72d0*/  @!P0 SYNCS.PHASECHK.TRANS64 P0, [R0+URZ+0x8], R4 ;  /* 0x00000804000085a7 */ /* 0x000ea400080010ff */
[----:B--2---:R-:W-:Y:S05]  /*72e0*/  @!P0 BRA `(.L_x_66) ;  /* 0xfffffffc00ec8947 */ /* 0x004fea000383ffff */
[----:B------:R-:W-:Y:S05]  /*72f0*/  BRA `(.L_x_65) ;  /* 0xffffffc000387947 */ /* 0x000fea000383ffff */
.L_x_67:
[----:B-1----:R1:W2:Y:S02]  /*7300*/  SYNCS.PHASECHK.TRANS64.TRYWAIT P0, [R0+URZ+0x60], R4 ;  /* 0x00006004000075a7 */ /* 0x0022a400080011ff */
[----:B--2---:R-:W-:Y:S05]  /*7310*/  @!P0 NANOSLEEP.SYNCS 0x989680 ;  /* 0x009896800000895d */ /* 0x004fea0003900000 */
[----:B------:R-:W2:Y:S02]  /*7320*/  @!P0 SYNCS.PHASECHK.TRANS64 P0, [R0+URZ+0x60], R4 ;  /* 0x00006004000085a7 */ /* 0x000ea400080010ff */
[----:B--2---:R-:W-:Y:S05]  /*7330*/  @!P0 BRA `(.L_x_67) ;  /* 0xfffffffc00f08947 */ /* 0x004fea000383ffff */
[----:B------:R-:W-:Y:S05]  /*7340*/  BRA `(.L_x_131) ;  /* 0xffffffc400247947 */ /* 0x000fea000383ffff */
.L_x_69:
[----:B------:R-:W-:-:S07]  /*7350*/  MOV R0, UR31 ;  /* 0x0000001f00007c02 */ /* 0x000fce0008000f00 */
.L_x_132:
[----:B-1----:R1:W2:Y:S02]  /*7360*/  SYNCS.PHASECHK.TRANS64.TRYWAIT P0, [R0+URZ+0xa0], R4 ;  /* 0x0000a004000075a7 */ /* 0x0022a400080011ff */
[----:B--2---:R-:W-:Y:S05]  /*7370*/  @!P0 NANOSLEEP.SYNCS 0x989680 ;  /* 0x009896800000895d */ /* 0x004fea0003900000 */
[----:B------:R-:W2:Y:S02]  /*7380*/  @!P0 SYNCS.PHASECHK.TRANS64 P0, [R0+URZ+0xa0], R4 ;  /* 0x0000a004000085a7 */ /* 0x000ea400080010ff */
[----:B--2---:R-:W-:Y:S05]  /*7390*/  @!P0 BRA `(.L_x_132) ;  /* 0xfffffffc00f08947 */ /* 0x004fea000383ffff */
[----:B------:R-:W-:Y:S05]  /*73a0*/  BRA `(.L_x_133) ;  /* 0xffffffc400707947 */ /* 0x000fea000383ffff */
.L_x_72:
[----:B------:R-:W-:Y:S07]  /*73b0*/  MOV R0, UR5 ;  /* 0x0000000500007c02 */ /* 0x000fee0008000f00 */
.L_x_134:
[----:B-1----:R1:W2:Y:S02]  /*73c0*/  SYNCS.PHASECHK.TRANS64.TRYWAIT P0, [R0+URZ], R4 ;  /* 0x00000004000075a7 */ /* 0x0022a400080011ff */
[----:B--2---:R-:W-:Y:S05]  /*73d0*/  @!P0 NANOSLEEP.SYNCS 0x989680 ;  /* 0x009896800000895d */ /* 0x004fea0003900000 */
[----:B------:R-:W2:Y:S02]  /*73e0*/  @!P0 SYNCS.PHASECHK.TRANS64 P0, [R0+URZ], R4 ;  /* 0x00000004000085a7 */ /* 0x000ea400080010ff */
[----:B--2---:R-:W-:Y:S05]  /*73f0*/  @!P0 BRA `(.L_x_134) ;  /* 0xfffffffc00f08947 */ /* 0x004fea000383ffff */
[----:B------:R-:W-:Y:S05]  /*7400*/  BRA `(.L_x_71) ;  /* 0xffffffc400847947 */ /* 0x000fea000383ffff */
.L_x_76:
[----:B-1----:R-:W-:-:S07]  /*7410*/  MOV R0, UR4 ;  /* 0x0000000400007c02 */ /* 0x002fce0008000f00 */
.L_x_135:
[----:B-1----:R1:W2:Y:S02]  /*7420*/  SYNCS.PHASECHK.TRANS64.TRYWAIT P0, [R0+URZ], R2 ;  /* 0x00000002000075a7 */ /* 0x0022a400080011ff */
[----:B--2---:R-:W-:Y:S05]  /*7430*/  @!P0 NANOSLEEP.SYNCS 0x989680 ;  /* 0x009896800000895d */ /* 0x004fea0003900000 */
[----:B------:R-:W2:Y:S02]  /*7440*/  @!P0 SYNCS.PHASECHK.TRANS64 P0, [R0+URZ], R2 ;  /* 0x00000002000085a7 */ /* 0x000ea400080010ff */
[----:B--2---:R-:W-:Y:S05]  /*7450*/  @!P0 BRA `(.L_x_135) ;  /* 0xfffffffc00f08947 */ /* 0x004fea000383ffff */
[----:B------:R-:W-:Y:S05]  /*7460*/  BRA `(.L_x_136) ;  /* 0xffffffc800787947 */ /* 0x000fea000383ffff */
.L_x_77:
[----:B------:R-:W-:-:S07]  /*7470*/  MOV R0, UR5 ;  /* 0x0000000500007c02 */ /* 0x000fce0008000f00 */
.L_x_137:
[----:B-1----:R1:W2:Y:S02]  /*7480*/  SYNCS.PHASECHK.TRANS64.TRYWAIT P0, [R0+URZ], R3 ;  /* 0x00000003000075a7 */ /* 0x0022a400080011ff */
[----:B--2---:R-:W-:Y:S05]  /*7490*/  @!P0 NANOSLEEP.SYNCS 0x989680 ;  /* 0x009896800000895d */ /* 0x004fea0003900000 */
[----:B------:R-:W2:Y:S02]  /*74a0*/  @!P0 SYNCS.PHASECHK.TRANS64 P0, [R0+URZ], R3 ;  /* 0x00000003000085a7 */ /* 0x000ea400080010ff */
[----:B--2---:R-:W-:Y:S05]  /*74b0*/  @!P0 BRA `(.L_x_137) ;  /* 0xfffffffc00f08947 */ /* 0x004fea000383ffff */
[----:B------:R-:W-:Y:S05]  /*74c0*/  BRA `(.L_x_138) ;  /* 0xffffffc800847947 */ /* 0x000fea000383ffff */
.L_x_78:
[----:B------:R-:W-:-:S07]  /*74d0*/  MOV R0, UR5 ;  /* 0x0000000500007c02 */ /* 0x000fce0008000f00 */
.L_x_139:
[----:B-1----:R1:W2:Y:S02]  /*74e0*/  SYNCS.PHASECHK.TRANS64.TRYWAIT P0, [R0+URZ], R3 ;  /* 0x00000003000075a7 */ /* 0x0022a400080011ff */
[----:B--2---:R-:W-:Y:S05]  /*74f0*/  @!P0 NANOSLEEP.SYNCS 0x989680 ;  /* 0x009896800000895d */ /* 0x004fea0003900000 */
[----:B------:R-:W2:Y:S02]  /*7500*/  @!P0 SYNCS.PHASECHK.TRANS64 P0, [R0+URZ], R3 ;  /* 0x00000003000085a7 */ /* 0x000ea400080010ff */
[----:B--2---:R-:W-:Y:S05]  /*7510*/  @!P0 BRA `(.L_x_139) ;  /* 0xfffffffc00f08947 */ /* 0x004fea000383ffff */
[----:B------:R-:W-:Y:S05]  /*7520*/  BRA `(.L_x_140) ;  /* 0xffffffc800907947 */ /* 0x000fea000383ffff */
.L_x_81:
[----:B------:R-:W-:-:S07]  /*7530*/  MOV R0, UR26 ;  /* 0x0000001a00007c02 */ /* 0x000fce0008000f00 */
.L_x_141:
[----:B-1----:R1:W2:Y:S02]  /*7540*/  SYNCS.PHASECHK.TRANS64.TRYWAIT P1, [R0+URZ+0xe0], R2 ;  /* 0x0000e002000075a7 */ /* 0x0022a400080211ff */
[----:B--2---:R-:W-:Y:S05]  /*7550*/  @!P1 NANOSLEEP.SYNCS 0x989680 ;  /* 0x009896800000995d */ /* 0x004fea0003900000 */
[----:B------:R-:W2:Y:S02]  /*7560*/  @!P1 SYNCS.PHASECHK.TRANS64 P1, [R0+URZ+0xe0], R2 ;  /* 0x0000e002000095a7 */ /* 0x000ea400080210ff */
[----:B--2---:R-:W-:Y:S05]  /*7570*/  @!P1 BRA `(.L_x_141) ;  /* 0xfffffffc00f09947 */ /* 0x004fea000383ffff */
[----:B------:R-:W-:Y:S05]  /*7580*/  BRA `(.L_x_142) ;  /* 0xffffffc800dc7947 */ /* 0x000fea000383ffff */
.L_x_86:
[----:B--2---:R2:W3:Y:S02]  /*7590*/  SYNCS.PHASECHK.TRANS64.TRYWAIT P0, [R7+URZ+0x60], R0 ;  /* 0x00006000070075a7 */ /* 0x0044e400080011ff */
[----:B---3--:R-:W-:Y:S05]  /*75a0*/  @!P0 NANOSLEEP.SYNCS 0x989680 ;  /* 0x009896800000895d */ /* 0x008fea0003900000 */
[----:B------:R-:W3:Y:S02]  /*75b0*/  @!P0 SYNCS.PHASECHK.TRANS64 P0, [R7+URZ+0x60], R0 ;  /* 0x00006000070085a7 */ /* 0x000ee400080010ff */
[----:B---3--:R-:W-:Y:S05]  /*75c0*/  @!P0 BRA `(.L_x_86) ;  /* 0xfffffffc00f08947 */ /* 0x008fea000383ffff */
[----:B------:R-:W-:Y:S05]  /*75d0*/  BRA `(.L_x_143) ;  /* 0xffffffcc00f87947 */ /* 0x000fea000383ffff */
.L_x_89:
[----:B-1----:R-:W-:Y:S07]  /*75e0*/  MOV R0, UR17 ;  /* 0x0000001100007c02 */ /* 0x002fee0008000f00 */
.L_x_144:
[----:B-1----:R1:W2:Y:S02]  /*75f0*/  SYNCS.PHASECHK.TRANS64.TRYWAIT P2, [R0+URZ+0x58], R7 ;  /* 0x00005807000075a7 */ /* 0x0022a400080411ff */
[----:B--2---:R-:W-:Y:S05]  /*7600*/  @!P2 NANOSLEEP.SYNCS 0x989680 ;  /* 0x009896800000a95d */ /* 0x004fea0003900000 */
[----:B------:R-:W2:Y:S02]  /*7610*/  @!P2 SYNCS.PHASECHK.TRANS64 P2, [R0+URZ+0x58], R7 ;  /* 0x000058070000a5a7 */ /* 0x000ea400080410ff */
[----:B--2---:R-:W-:Y:S05]  /*7620*/  @!P2 BRA `(.L_x_144) ;  /* 0xfffffffc00f0a947 */ /* 0x004fea000383ffff */
[----:B------:R-:W-:Y:S05]  /*7630*/  BRA `(.L_x_88) ;  /* 0xffffffd400587947 */ /* 0x000fea000383ffff */
.L_x_92:
[----:B-1----:R-:W-:Y:S07]  /*7640*/  MOV R0, UR17 ;  /* 0x0000001100007c02 */ /* 0x002fee0008000f00 */
.L_x_145:
[----:B-1----:R1:W2:Y:S02]  /*7650*/  SYNCS.PHASECHK.TRANS64.TRYWAIT P0, [R0+URZ+0x48], R6 ;  /* 0x00004806000075a7 */ /* 0x0022a400080011ff */
[----:B--2---:R-:W-:Y:S05]  /*7660*/  @!P0 NANOSLEEP.SYNCS 0x989680 ;  /* 0x009896800000895d */ /* 0x004fea0003900000 */
[----:B------:R-:W2:Y:S02]  /*7670*/  @!P0 SYNCS.PHASECHK.TRANS64 P0, [R0+URZ+0x48], R6 ;  /* 0x00004806000085a7 */ /* 0x000ea400080010ff */
[----:B--2---:R-:W-:Y:S05]  /*7680*/  @!P0 BRA `(.L_x_145) ;  /* 0xfffffffc00f08947 */ /* 0x004fea000383ffff */
[----:B------:R-:W-:Y:S05]  /*7690*/  BRA `(.L_x_146) ;  /* 0xffffffd400a87947 */ /* 0x000fea000383ffff */
.L_x_95:
[----:B--2---:R2:W3:Y:S02]  /*76a0*/  SYNCS.PHASECHK.TRANS64.TRYWAIT P0, [R3+URZ+0x60], R0 ;  /* 0x00006000030075a7 */ /* 0x0044e400080011ff */
[----:B---3--:R-:W-:Y:S05]  /*76b0*/  @!P0 NANOSLEEP.SYNCS 0x989680 ;  /* 0x009896800000895d */ /* 0x008fea0003900000 */
[----:B------:R-:W3:Y:S02]  /*76c0*/  @!P0 SYNCS.PHASECHK.TRANS64 P0, [R3+URZ+0x60], R0 ;  /* 0x00006000030085a7 */ /* 0x000ee400080010ff */
[----:B---3--:R-:W-:Y:S05]  /*76d0*/  @!P0 BRA `(.L_x_95) ;  /* 0xfffffffc00f08947 */ /* 0x008fea000383ffff */
[----:B------:R-:W-:Y:S05]  /*76e0*/  BRA `(.L_x_147) ;  /* 0xffffffd800f47947 */ /* 0x000fea000383ffff */
.L_x_106:
[----:B-1----:R-:W-:Y:S04]  /*76f0*/  MOV R0, UR44 ;  /* 0x0000002c00007c02 */ /* 0x002fe80008000f00 */
[----:B------:R1:W2:Y:S03]  /*7700*/  SYNCS.PHASECHK.TRANS64.TRYWAIT P1, [R0+URZ+0x40], R3 ;  /* 0x00004003000075a7 */ /* 0x0002a600080211ff */
[----:B--2---:R-:W-:Y:S05]  /*7710*/  @!P1 NANOSLEEP.SYNCS 0x989680 ;  /* 0x009896800000995d */ /* 0x004fea0003900000 */
[----:B------:R-:W2:Y:S02]  /*7720*/  @!P1 SYNCS.PHASECHK.TRANS64 P1, [R0+URZ+0x40], R3 ;  /* 0x00004003000095a7 */ /* 0x000ea400080210ff */
[----:B--2---:R-:W-:Y:S05]  /*7730*/  @!P1 BRA `(.L_x_106) ;  /* 0xfffffffc00ec9947 */ /* 0x004fea000383ffff */
[----:B------:R-:W-:Y:S05]  /*7740*/  BRA `(.L_x_105) ;  /* 0xffffffe800307947 */ /* 0x000fea000383ffff */
.L_x_108:
[----:B------:R1:W1:Y:S02]  /*7750*/  SYNCS.PHASECHK.TRANS64.TRYWAIT P1, [R83+URZ+0x80], R4 ;  /* 0x00008004530075a7 */ /* 0x00026400080211ff */
[----:B-1----:R-:W-:Y:S05]  /*7760*/  @!P1 NANOSLEEP.SYNCS 0x989680 ;  /* 0x009896800000995d */ /* 0x002fea0003900000 */
[----:B------:R-:W1:Y:S02]  /*7770*/  @!P1 SYNCS.PHASECHK.TRANS64 P1, [R83+URZ+0x80], R4 ;  /* 0x00008004530095a7 */ /* 0x000e6400080210ff */
[----:B-1----:R-:W-:Y:S05]  /*7780*/  @!P1 BRA `(.L_x_108) ;  /* 0xfffffffc00f09947 */ /* 0x002fea000383ffff */
[----:B------:R-:W-:Y:S05]  /*7790*/  BRA `(.L_x_107) ;  /* 0xffffffe8006c7947 */ /* 0x000fea000383ffff */
        .weak           $__internal_0_$__cuda_sm10x_tcgen05_guardrail_trap_col_being_dealloced_not_returned_by_alloc
        .type           $__internal_0_$__cuda_sm10x_tcgen05_guardrail_trap_col_being_dealloced_not_returned_by_alloc,@function
        .size           $__internal_0_$__cuda_sm10x_tcgen05_guardrail_trap_col_being_dealloced_not_returned_by_alloc,($__internal_1_$__cuda_sm10x_tcgen05_guardrail_trap_phase_invalid_during_alloc - $__internal_0_$__cuda_sm10x_tcgen05_guardrail_trap_col_being_dealloced_not_returned_by_alloc)
$__internal_0_$__cuda_sm10x_tcgen05_guardrail_trap_col_being_dealloced_not_returned_by_alloc:
[----:B------:R-:W-:Y:S05]  /*77a0*/  BPT.TRAP 0x1 ;  /* 0x000000040000795c */ /* 0x000fea0000300000 */
[----:B------:R-:W-:-:S04]  /*77b0*/  HFMA2 R3, -RZ, RZ, 0, 0 ;  /* 0x00000000ff037431 */ /* 0x000fc800000001ff */
[----:B------:R-:W-:Y:S05]  /*77c0*/  RET.REL.NODEC R2 `(_ZN7cutlass13device_kernelINS_4gemm6kernel13GemmUniversalIN4cute5tupleIJiiiiEEENS1_10collective13CollectiveMmaINS1_35MainloopSm100TmaUmmaWarpSpecializedILi4ELi2ELi4ENS5_IJNS4_1CILi2EEESB_NSA_ILi1EEEEEEEENS5_IJNSA_ILi128EEENSA_ILi64EEESF_EEEaNS5_IJlSC_lEEEaSI_NS4_8TiledMMAINS4_8MMA_AtomIJNS4_21SM100_MMA_S8_2x1SM_SSIaaiLi128ELi64ELNS4_4UMMA5MajorE0ELSN_0ELNSM_8SaturateE0EEEEEENS4_6LayoutINS5_IJSC_SC_SC_EEENS5_IJNSA_ILi0EEEST_ST_EEEEENS5_IJNS4_10UnderscoreESW_SW_EEEEENS4_28SM100_TMA_2SM_LOAD_MULTICASTENS4_14ComposedLayoutINS4_7SwizzleILi3ELi4ELi3EEENS4_18smem_ptr_flag_bitsILi8EEENSR_INS5_IJNSA_ILi8EEESF_EEENS5_IJSF_SC_EEEEEEEvNS4_8identityENS4_18SM100_TMA_2SM_LOADES19_vS1A_EENS_8epilogue10collective18CollectiveEpilogueINS1D_23Sm100TmaWarpSpecializedILi1ELi1ELi32ELb0ELb0EEEJNS5_IJSG_SG_SF_EEENS5_IJNSR_ISG_SC_EES1J_EEEaSI_aSI_NS1D_6fusion15FusionCallbacksIS1H_NS1L_17LinearCombinationIaiaiLNS_15FloatRoundStyleE2EEES1I_S1K_JEEENS4_5SM1004TMEM4LOAD26SM100_TMEM_LOAD_32dp32b32xENS4_13SM90_TMA_LOADENS10_INS11_ILi2ELi4ELi3EEES14_NSR_INS5_IJS15_SG_EEENS5_IJSG_SC_EEEEEEENS4_39AutoVectorizingCopyWithAssumedAlignmentILi128EEENS4_14SM90_TMA_STOREES20_S22_S22_EEEvvEEEEvNT_6ParamsE) ;  /* 0xffffff88020c7950 */ /* 0x000fea0003c3ffff */
        .weak           $__internal_1_$__cuda_sm10x_tcgen05_guardrail_trap_phase_invalid_during_alloc
        .type           $__internal_1_$__cuda_sm10x_tcgen05_guardrail_trap_phase_invalid_during_alloc,@function
        .size           $__internal_1_$__cuda_sm10x_tcgen05_guardrail_trap_phase_invalid_during_alloc,($__internal_2_$__cuda_sm10x_tcgen05_guardrail_trap_unallocated_columns_being_dealloced - $__internal_1_$__cuda_sm10x_tcgen05_guardrail_trap_phase_invalid_during_alloc)
$__internal_1_$__cuda_sm10x_tcgen05_guardrail_trap_phase_invalid_during_alloc:
[----:B------:R-:W-:Y:S05]  /*77d0*/  BPT.TRAP 0x1 ;  /* 0x000000040000795c */ /* 0x000fea0000300000 */
[----:B------:R-:W-:-:S04]  /*77e0*/  MOV R5, 0x0 ;  /* 0x0000000000057802 */ /* 0x000fc80000000f00 */
[----:B------:R-:W-:Y:S05]  /*77f0*/  RET.REL.NODEC R4 `(_ZN7cutlass13device_kernelINS_4gemm6kernel13GemmUniversalIN4cute5tupleIJiiiiEEENS1_10collective13CollectiveMmaINS1_35MainloopSm100TmaUmmaWarpSpecializedILi4ELi2ELi4ENS5_IJNS4_1CILi2EEESB_NSA_ILi1EEEEEEEENS5_IJNSA_ILi128EEENSA_ILi64EEESF_EEEaNS5_IJlSC_lEEEaSI_NS4_8TiledMMAINS4_8MMA_AtomIJNS4_21SM100_MMA_S8_2x1SM_SSIaaiLi128ELi64ELNS4_4UMMA5MajorE0ELSN_0ELNSM_8SaturateE0EEEEEENS4_6LayoutINS5_IJSC_SC_SC_EEENS5_IJNSA_ILi0EEEST_ST_EEEEENS5_IJNS4_10UnderscoreESW_SW_EEEEENS4_28SM100_TMA_2SM_LOAD_MULTICASTENS4_14ComposedLayoutINS4_7SwizzleILi3ELi4ELi3EEENS4_18smem_ptr_flag_bitsILi8EEENSR_INS5_IJNSA_ILi8EEESF_EEENS5_IJSF_SC_EEEEEEEvNS4_8identityENS4_18SM100_TMA_2SM_LOADES19_vS1A_EENS_8epilogue10collective18CollectiveEpilogueINS1D_23Sm100TmaWarpSpecializedILi1ELi1ELi32ELb0ELb0EEEJNS5_IJSG_SG_SF_EEENS5_IJNSR_ISG_SC_EES1J_EEEaSI_aSI_NS1D_6fusion15FusionCallbacksIS1H_NS1L_17LinearCombinationIaiaiLNS_15FloatRoundStyleE2EEES1I_S1K_JEEENS4_5SM1004TMEM4LOAD26SM100_TMEM_LOAD_32dp32b32xENS4_13SM90_TMA_LOADENS10_INS11_ILi2ELi4ELi3EEES14_NSR_INS5_IJS15_SG_EEENS5_IJSG_SC_EEEEEEENS4_39AutoVectorizingCopyWithAssumedAlignmentILi128EEENS4_14SM90_TMA_STOREES20_S22_S22_EEEvvEEEEvNT_6ParamsE) ;  /* 0xffffff8804007950 */ /* 0x000fea0003c3ffff */
        .weak           $__internal_2_$__cuda_sm10x_tcgen05_guardrail_trap_unallocated_columns_being_dealloced
        .type           $__internal_2_$__cuda_sm10x_tcgen05_guardrail_trap_unallocated_columns_being_dealloced,@function
        .size           $__internal_2_$__cuda_sm10x_tcgen05_guardrail_trap_unallocated_columns_being_dealloced,(.L_x_149 - $__internal_2_$__cuda_sm10x_tcgen05_guardrail_trap_unallocated_columns_being_dealloced)
$__internal_2_$__cuda_sm10x_tcgen05_guardrail_trap_unallocated_columns_being_dealloced:
[----:B------:R-:W-:Y:S05]  /*7800*/  BPT.TRAP 0x1 ;  /* 0x000000040000795c */ /* 0x000fea0000300000 */
[----:B------:R-:W-:-:S04]  /*7810*/  HFMA2 R3, -RZ, RZ, 0, 0 ;  /* 0x00000000ff037431 */ /* 0x000fc800000001ff */
[----:B------:R-:W-:Y:S05]  /*7820*/  RET.REL.NODEC R2 `(_ZN7cutlass13device_kernelINS_4gemm6kernel13GemmUniversalIN4cute5tupleIJiiiiEEENS1_10collective13CollectiveMmaINS1_35MainloopSm100TmaUmmaWarpSpecializedILi4ELi2ELi4ENS5_IJNS4_1CILi2EEESB_NSA_ILi1EEEEEEEENS5_IJNSA_ILi128EEENSA_ILi64EEESF_EEEaNS5_IJlSC_lEEEaSI_NS4_8TiledMMAINS4_8MMA_AtomIJNS4_21SM100_MMA_S8_2x1SM_SSIaaiLi128ELi64ELNS4_4UMMA5MajorE0ELSN_0ELNSM_8SaturateE0EEEEEENS4_6LayoutINS5_IJSC_SC_SC_EEENS5_IJNSA_ILi0EEEST_ST_EEEEENS5_IJNS4_10UnderscoreESW_SW_EEEEENS4_28SM100_TMA_2SM_LOAD_MULTICASTENS4_14ComposedLayoutINS4_7SwizzleILi3ELi4ELi3EEENS4_18smem_ptr_flag_bitsILi8EEENSR_INS5_IJNSA_ILi8EEESF_EEENS5_IJSF_SC_EEEEEEEvNS4_8identityENS4_18SM100_TMA_2SM_LOADES19_vS1A_EENS_8epilogue10collective18CollectiveEpilogueINS1D_23Sm100TmaWarpSpecializedILi1ELi1ELi32ELb0ELb0EEEJNS5_IJSG_SG_SF_EEENS5_IJNSR_ISG_SC_EES1J_EEEaSI_aSI_NS1D_6fusion15FusionCallbacksIS1H_NS1L_17LinearCombinationIaiaiLNS_15FloatRoundStyleE2EEES1I_S1K_JEEENS4_5SM1004TMEM4LOAD26SM100_TMEM_LOAD_32dp32b32xENS4_13SM90_TMA_LOADENS10_INS11_ILi2ELi4ELi3EEES14_NSR_INS5_IJS15_SG_EEENS5_IJSG_SC_EEEEEEENS4_39AutoVectorizingCopyWithAssumedAlignmentILi128EEENS4_14SM90_TMA_STOREES20_S22_S22_EEEvvEEEEvNT_6ParamsE) ;  /* 0xffffff8402f47950 */ /* 0x000fea0003c3ffff */
.L_x_148:
[----:B------:R-:W-:-:S00]  /*7830*/  BRA `(.L_x_148) ;  /* 0xfffffffc00fc7947 */ /* 0x000fc0000383ffff */
[----:B------:R-:W-:-:S00]  /*7840*/  NOP ;  /* 0x0000000000007918 */ /* 0x000fc00000000000 */
        /* <DEDUP_REMOVED lines=11> */
.L_x_149:


//--------------------- .nv.global.init           --------------------------
	.section	.nv.global.init,"aw",@progbits
.nv.global.init:
	.type		$str$27,@object
	.size		$str$27,($str$28 - $str$27)
$str$27:
        /*0000*/ 	.byte	0x28, 0x61, 0x64, 0x64, 0x72, 0x65, 0x73, 0x73, 0x20, 0x26, 0x20, 0x6d, 0x61, 0x73, 0x6b, 0x29
        /*0010*/ 	.byte	0x20, 0x3d, 0x3d, 0x20, 0x30, 0x00
	.type		$str$28,@object
	.size		$str$28,($str$26 - $str$28)
$str$28:
        /*0016*/ 	.byte	0x2f, 0x74, 0x6d, 0x70, 0x2f, 0x63, 0x75, 0x74, 0x6c, 0x61, 0x73, 0x73, 0x5f, 0x73, 0x77, 0x65
        /*0026*/ 	.byte	0x65, 0x70, 0x5f, 0x73, 0x72, 0x63, 0x2f, 0x69, 0x6e, 0x63, 0x6c, 0x75, 0x64, 0x65, 0x2f, 0x63
        /*0036*/ 	.byte	0x75, 0x74, 0x65, 0x2f, 0x70, 0x6f, 0x69, 0x6e, 0x74, 0x65, 0x72, 0x5f, 0x66, 0x6c, 0x61, 0x67
        /*0046*/ 	.byte	0x67, 0x65, 0x64, 0x2e, 0x68, 0x70, 0x70, 0x00
	.type		$str$26,@object
	.size		$str$26,($str$25 - $str$26)
$str$26:
        /*004e*/ 	.byte	0x2f, 0x74, 0x6d, 0x70, 0x2f, 0x63, 0x75, 0x74, 0x6c, 0x61, 0x73, 0x73, 0x5f, 0x73, 0x77, 0x65
        /*005e*/ 	.byte	0x65, 0x70, 0x5f, 0x73, 0x72, 0x63, 0x2f, 0x69, 0x6e, 0x63, 0x6c, 0x75, 0x64, 0x65, 0x2f, 0x63
        /*006e*/ 	.byte	0x75, 0x74, 0x65, 0x2f, 0x61, 0x74, 0x6f, 0x6d, 0x2f, 0x63, 0x6f, 0x70, 0x79, 0x5f, 0x74, 0x72
        /*007e*/ 	.byte	0x61, 0x69, 0x74, 0x73, 0x5f, 0x73, 0x6d, 0x31, 0x30, 0x30, 0x2e, 0x68, 0x70, 0x70, 0x00
	.type		$str$25,@object
	.size		$str$25,(__unnamed_1 - $str$25)
$str$25:
        /*008d*/ 	.byte	0x28, 0x28, 0x75, 0x69, 0x6e, 0x74, 0x33, 0x32, 0x5f, 0x74, 0x28, 0x74, 0x68, 0x72, 0x65, 0x61
        /*009d*/ 	.byte	0x64, 0x49, 0x64, 0x78, 0x2e, 0x78, 0x29, 0x20, 0x2f, 0x20, 0x33, 0x32, 0x29, 0x20, 0x25, 0x20
        /*00ad*/ 	.byte	0x34, 0x29, 0x20, 0x3d, 0x3d, 0x20, 0x28, 0x28, 0x28, 0x74, 0x6d, 0x65, 0x6d, 0x5f, 0x61, 0x64
        /*00bd*/ 	.byte	0x64, 0x72, 0x20, 0x3e, 0x3e, 0x20, 0x31, 0x36, 0x29, 0x20, 0x2f, 0x20, 0x33, 0x32, 0x29, 0x20
        /*00cd*/ 	.byte	0x25, 0x20, 0x34, 0x29, 0x00
	.type		__unnamed_1,@object
	.size		__unnamed_1,(__unnamed_2 - __unnamed_1)
__unnamed_1:
        /*00d2*/ 	.byte	0x61, 0x75, 0x74, 0x6f, 0x20, 0x63, 0x75, 0x74, 0x65, 0x3a, 0x3a, 0x61, 0x73, 0x5f, 0x70, 0x6f
        /* <DEDUP_REMOVED lines=24> */
        /*0262*/ 	.byte	0x00
	.type		__unnamed_2,@object
	.size		__unnamed_2,(.L_2 - __unnamed_2)
__unnamed_2:
        /* <DEDUP_REMOVED lines=41> */
.L_2:


//--------------------- .nv.shared._ZN7cutlass13device_kernelINS_4gemm6kernel13GemmUniversalIN4cute5tupleIJiiiiEEENS1_10collective13CollectiveMmaINS1_35MainloopSm100TmaUmmaWarpSpecializedILi4ELi2ELi4ENS5_IJNS4_1CILi2EEESB_NSA_ILi1EEEEEEEENS5_IJNSA_ILi128EEENSA_ILi64EEESF_EEEaNS5_IJlSC_lEEEaSI_NS4_8TiledMMAINS4_8MMA_AtomIJNS4_21SM100_MMA_S8_2x1SM_SSIaaiLi128ELi64ELNS4_4UMMA5MajorE0ELSN_0ELNSM_8SaturateE0EEEEEENS4_6LayoutINS5_IJSC_SC_SC_EEENS5_IJNSA_ILi0EEEST_ST_EEEEENS5_IJNS4_10UnderscoreESW_SW_EEEEENS4_28SM100_TMA_2SM_LOAD_MULTICASTENS4_14ComposedLayoutINS4_7SwizzleILi3ELi4ELi3EEENS4_18smem_ptr_flag_bitsILi8EEENSR_INS5_IJNSA_ILi8EEESF_EEENS5_IJSF_SC_EEEEEEEvNS4_8identityENS4_18SM100_TMA_2SM_LOADES19_vS1A_EENS_8epilogue10collective18CollectiveEpilogueINS1D_23Sm100TmaWarpSpecializedILi1ELi1ELi32ELb0ELb0EEEJNS5_IJSG_SG_SF_EEENS5_IJNSR_ISG_SC_EES1J_EEEaSI_aSI_NS1D_6fusion15FusionCallbacksIS1H_NS1L_17LinearCombinationIaiaiLNS_15FloatRoundStyleE2EEES1I_S1K_JEEENS4_5SM1004TMEM4LOAD26SM100_TMEM_LOAD_32dp32b32xENS4_13SM90_TMA_LOADENS10_INS11_ILi2ELi4ELi3EEES14_NSR_INS5_IJS15_SG_EEENS5_IJSG_SC_EEEEEEENS4_39AutoVectorizingCopyWithAssumedAlignmentILi128EEENS4_14SM90_TMA_STOREES20_S22_S22_EEEvvEEEEvNT_6ParamsE --------------------------
	.section	.nv.shared._ZN7cutlass13device_kernelINS_4gemm6kernel13GemmUniversalIN4cute5tupleIJiiiiEEENS1_10collective13CollectiveMmaINS1_35MainloopSm100TmaUmmaWarpSpecializedILi4ELi2ELi4ENS5_IJNS4_1CILi2EEESB_NSA_ILi1EEEEEEEENS5_IJNSA_ILi128EEENSA_ILi64EEESF_EEEaNS5_IJlSC_lEEEaSI_NS4_8TiledMMAINS4_8MMA_AtomIJNS4_21SM100_MMA_S8_2x1SM_SSIaaiLi128ELi64ELNS4_4UMMA5MajorE0ELSN_0ELNSM_8SaturateE0EEEEEENS4_6LayoutINS5_IJSC_SC_SC_EEENS5_IJNSA_ILi0EEEST_ST_EEEEENS5_IJNS4_10UnderscoreESW_SW_EEEEENS4_28SM100_TMA_2SM_LOAD_MULTICASTENS4_14ComposedLayoutINS4_7SwizzleILi3ELi4ELi3EEENS4_18smem_ptr_flag_bitsILi8EEENSR_INS5_IJNSA_ILi8EEESF_EEENS5_IJSF_SC_EEEEEEEvNS4_8identityENS4_18SM100_TMA_2SM_LOADES19_vS1A_EENS_8epilogue10collective18CollectiveEpilogueINS1D_23Sm100TmaWarpSpecializedILi1ELi1ELi32ELb0ELb0EEEJNS5_IJSG_SG_SF_EEENS5_IJNSR_ISG_SC_EES1J_EEEaSI_aSI_NS1D_6fusion15FusionCallbacksIS1H_NS1L_17LinearCombinationIaiaiLNS_15FloatRoundStyleE2EEES1I_S1K_JEEENS4_5SM1004TMEM4LOAD26SM100_TMEM_LOAD_32dp32b32xENS4_13SM90_TMA_LOADENS10_INS11_ILi2ELi4ELi3EEES14_NSR_INS5_IJS15_SG_EEENS5_IJSG_SC_EEEEEEENS4_39AutoVectorizingCopyWithAssumedAlignmentILi128EEENS4_14SM90_TMA_STOREES20_S22_S22_EEEvvEEEEvNT_6ParamsE,"aw",@nobits
	.sectionflags	@""
	.align	16
	.zero		1024


//--------------------- .nv.shared.reserved.0     --------------------------
	.section	.nv.shared.reserved.0,"aw",@nobits
	.weak		__nv_reservedSMEM_offset_0_alias
	.size		__nv_reservedSMEM_offset_0_alias, 0, 64
	.other		__nv_reservedSMEM_offset_0_alias,@"STO_CUDA_RESERVED_SHARED STV_DEFAULT"
__nv_reservedSMEM_offset_0_alias:
	.zero		0
.nv.shared.reserved.0:
	.zero		64
	.weak		__nv_reservedSMEM_tcgen05_partition
	.type		__nv_reservedSMEM_tcgen05_partition,@object
	.size		__nv_reservedSMEM_tcgen05_partition,(.L_0 - __nv_reservedSMEM_tcgen05_partition)
__nv_reservedSMEM_tcgen05_partition:
	.zero		32
.L_0:


//--------------------- .nv.global                --------------------------
	.section	.nv.global,"aw",@nobits
.nv.global:
	.type		_ZN40_INTERNAL_264edcb8_4_k_cu_0ea61566_114624cute1_E,@object
	.size		_ZN40_INTERNAL_264edcb8_4_k_cu_0ea61566_114624cute1_E,(_ZN40_INTERNAL_264edcb8_4_k_cu_0ea61566_114624cuda3std3__45__cpo6cbeginE - _ZN40_INTERNAL_264edcb8_4_k_cu_0ea61566_114624cute1_E)
_ZN40_INTERNAL_264edcb8_4_k_cu_0ea61566_114624cute1_E:
	.zero		1
	.type		_ZN40_INTERNAL_264edcb8_4_k_cu_0ea61566_114624cuda3std3__45__cpo6cbeginE,@object
	.size		_ZN40_INTERNAL_264edcb8_4_k_cu_0ea61566_114624cuda3std3__45__cpo6cbeginE,(_ZN40_INTERNAL_264edcb8_4_k_cu_0ea61566_114624cuda3std3__48in_placeE - _ZN40_INTERNAL_264edcb8_4_k_cu_0ea61566_114624cuda3std3__45__cpo6cbeginE)
_ZN40_INTERNAL_264edcb8_4_k_cu_0ea61566_114624cuda3std3__45__cpo6cbeginE:
	.zero		1
	.type		_ZN40_INTERNAL_264edcb8_4_k_cu_0ea61566_114624cuda3std3__48in_placeE,@object
	.size		_ZN40_INTERNAL_264edcb8_4_k_cu_0ea61566_114624cuda3std3__48in_placeE,(_ZN40_INTERNAL_264edcb8_4_k_cu_0ea61566_114624cuda3std6ranges3__45__cpo9iter_moveE - _ZN40_INTERNAL_264edcb8_4_k_cu_0ea61566_114624cuda3std3__48in_placeE)
_ZN40_INTERNAL_264edcb8_4_k_cu_0ea61566_114624cuda3std3__48in_placeE:
	.zero		1
	.type		_ZN40_INTERNAL_264edcb8_4_k_cu_0ea61566_114624cuda3std6ranges3__45__cpo9iter_moveE,@object
	.size		_ZN40_INTERNAL_264edcb8_4_k_cu_0ea61566_114624cuda3std6ranges3__45__cpo9iter_moveE,(_ZN40_INTERNAL_264edcb8_4_k_cu_0ea61566_114624cuda3std3__45__cpo5beginE - _ZN40_INTERNAL_264edcb8_4_k_cu_0ea61566_114624cuda3std6ranges3__45__cpo9iter_moveE)
_ZN40_INTERNAL_264edcb8_4_k_cu_0ea61566_114624cuda3std6ranges3__45__cpo9iter_moveE:
	.zero		1
	.type		_ZN40_INTERNAL_264edcb8_4_k_cu_0ea61566_114624cuda3std3__45__cpo5beginE,@object
	.size		_ZN40_INTERNAL_264edcb8_4_k_cu_0ea61566_114624cuda3std3__45__cpo5beginE,(_ZN40_INTERNAL_264edcb8_4_k_cu_0ea61566_114624cuda3std3__442_GLOBAL__N__264edcb8_4_k_cu_0ea61566_114626ignoreE - _ZN40_INTERNAL_264edcb8_4_k_cu_0ea61566_114624cuda3std3__45__cpo5beginE)
_ZN40_INTERNAL_264edcb8_4_k_cu_0ea61566_114624cuda3std3__45__cpo5beginE:
	.zero		1
	.type		_ZN40_INTERNAL_264edcb8_4_k_cu_0ea61566_114624cuda3std3__442_GLOBAL__N__264edcb8_4_k_cu_0ea61566_114626ignoreE,@object
	.size		_ZN40_INTERNAL_264edcb8_4_k_cu_0ea61566_114624cuda3std3__442_GLOBAL__N__264edcb8_4_k_cu_0ea61566_114626ignoreE,(_ZN40_INTERNAL_264edcb8_4_k_cu_0ea61566_114624cute7productE - _ZN40_INTERNAL_264edcb8_4_k_cu_0ea61566_114624cuda3std3__442_GLOBAL__N__264edcb8_4_k_cu_0ea61566_114626ignoreE)
_ZN40_INTERNAL_264edcb8_4_k_cu_0ea61566_114624cuda3std3__442_GLOBAL__N__264edcb8_4_k_cu_0ea61566_114626ignoreE:
	.zero		1
	.type		_ZN40_INTERNAL_264edcb8_4_k_cu_0ea61566_114624cute7productE,@object
	.size		_ZN40_INTERNAL_264edcb8_4_k_cu_0ea61566_114624cute7productE,(_ZN40_INTERNAL_264edcb8_4_k_cu_0ea61566_114624cuda3std3__45__cpo3endE - _ZN40_INTERNAL_264edcb8_4_k_cu_0ea61566_114624cute7productE)
_ZN40_INTERNAL_264edcb8_4_k_cu_0ea61566_114624cute7productE:
	.zero		1
	.type		_ZN40_INTERNAL_264edcb8_4_k_cu_0ea61566_114624cuda3std3__45__cpo3endE,@object
	.size		_ZN40_INTERNAL_264edcb8_4_k_cu_0ea61566_114624cuda3std3__45__cpo3endE,(_ZN40_INTERNAL_264edcb8_4_k_cu_0ea61566_114624cuda3std3__419piecewise_constructE - _ZN40_INTERNAL_264edcb8_4_k_cu_0ea61566_114624cuda3std3__45__cpo3endE)
_ZN40_INTERNAL_264edcb8_4_k_cu_0ea61566_114624cuda3std3__45__cpo3endE:
	.zero		1
	.type		_ZN40_INTERNAL_264edcb8_4_k_cu_0ea61566_114624cuda3std3__419piecewise_constructE,@object
	.size		_ZN40_INTERNAL_264edcb8_4_k_cu_0ea61566_114624cuda3std3__419piecewise_constructE,(_ZN40_INTERNAL_264edcb8_4_k_cu_0ea61566_114624cuda3std3__45__cpo4cendE - _ZN40_INTERNAL_264edcb8_4_k_cu_0ea61566_114624cuda3std3__419piecewise_constructE)
_ZN40_INTERNAL_264edcb8_4_k_cu_0ea61566_114624cuda3std3__419piecewise_constructE:
	.zero		1
	.type		_ZN40_INTERNAL_264edcb8_4_k_cu_0ea61566_114624cuda3std3__45__cpo4cendE,@object
	.size		_ZN40_INTERNAL_264edcb8_4_k_cu_0ea61566_114624cuda3std3__45__cpo4cendE,(_ZN40_INTERNAL_264edcb8_4_k_cu_0ea61566_114624cuda3std6ranges3__45__cpo4swapE - _ZN40_INTERNAL_264edcb8_4_k_cu_0ea61566_114624cuda3std3__45__cpo4cendE)
_ZN40_INTERNAL_264edcb8_4_k_cu_0ea61566_114624cuda3std3__45__cpo4cendE:
	.zero		1
	.type		_ZN40_INTERNAL_264edcb8_4_k_cu_0ea61566_114624cuda3std6ranges3__45__cpo4swapE,@object
	.size		_ZN40_INTERNAL_264edcb8_4_k_cu_0ea61566_114624cuda3std6ranges3__45__cpo4swapE,(.L_10 - _ZN40_INTERNAL_264edcb8_4_k_cu_0ea61566_114624cuda3std6ranges3__45__cpo4swapE)
_ZN40_INTERNAL_264edcb8_4_k_cu_0ea61566_114624cuda3std6ranges3__45__cpo4swapE:
	.zero		1
.L_10:


//--------------------- .nv.constant0._ZN7cutlass13device_kernelINS_4gemm6kernel13GemmUniversalIN4cute5tupleIJiiiiEEENS1_10collective13CollectiveMmaINS1_35MainloopSm100TmaUmmaWarpSpecializedILi4ELi2ELi4ENS5_IJNS4_1CILi2EEESB_NSA_ILi1EEEEEEEENS5_IJNSA_ILi128EEENSA_ILi64EEESF_EEEaNS5_IJlSC_lEEEaSI_NS4_8TiledMMAINS4_8MMA_AtomIJNS4_21SM100_MMA_S8_2x1SM_SSIaaiLi128ELi64ELNS4_4UMMA5MajorE0ELSN_0ELNSM_8SaturateE0EEEEEENS4_6LayoutINS5_IJSC_SC_SC_EEENS5_IJNSA_ILi0EEEST_ST_EEEEENS5_IJNS4_10UnderscoreESW_SW_EEEEENS4_28SM100_TMA_2SM_LOAD_MULTICASTENS4_14ComposedLayoutINS4_7SwizzleILi3ELi4ELi3EEENS4_18smem_ptr_flag_bitsILi8EEENSR_INS5_IJNSA_ILi8EEESF_EEENS5_IJSF_SC_EEEEEEEvNS4_8identityENS4_18SM100_TMA_2SM_LOADES19_vS1A_EENS_8epilogue10collective18CollectiveEpilogueINS1D_23Sm100TmaWarpSpecializedILi1ELi1ELi32ELb0ELb0EEEJNS5_IJSG_SG_SF_EEENS5_IJNSR_ISG_SC_EES1J_EEEaSI_aSI_NS1D_6fusion15FusionCallbacksIS1H_NS1L_17LinearCombinationIaiaiLNS_15FloatRoundStyleE2EEES1I_S1K_JEEENS4_5SM1004TMEM4LOAD26SM100_TMEM_LOAD_32dp32b32xENS4_13SM90_TMA_LOADENS10_INS11_ILi2ELi4ELi3EEES14_NSR_INS5_IJS15_SG_EEENS5_IJSG_SC_EEEEEEENS4_39AutoVectorizingCopyWithAssumedAlignmentILi128EEENS4_14SM90_TMA_STOREES20_S22_S22_EEEvvEEEEvNT_6ParamsE --------------------------
	.section	.nv.constant0._ZN7cutlass13device_kernelINS_4gemm6kernel13GemmUniversalIN4cute5tupleIJiiiiEEENS1_10collective13CollectiveMmaINS1_35MainloopSm100TmaUmmaWarpSpecializedILi4ELi2ELi4ENS5_IJNS4_1CILi2EEESB_NSA_ILi1EEEEEEEENS5_IJNSA_ILi128EEENSA_ILi64EEESF_EEEaNS5_IJlSC_lEEEaSI_NS4_8TiledMMAINS4_8MMA_AtomIJNS4_21SM100_MMA_S8_2x1SM_SSIaaiLi128ELi64ELNS4_4UMMA5MajorE0ELSN_0ELNSM_8SaturateE0EEEEEENS4_6LayoutINS5_IJSC_SC_SC_EEENS5_IJNSA_ILi0EEEST_ST_EEEEENS5_IJNS4_10UnderscoreESW_SW_EEEEENS4_28SM100_TMA_2SM_LOAD_MULTICASTENS4_14ComposedLayoutINS4_7SwizzleILi3ELi4ELi3EEENS4_18smem_ptr_flag_bitsILi8EEENSR_INS5_IJNSA_ILi8EEESF_EEENS5_IJSF_SC_EEEEEEEvNS4_8identityENS4_18SM100_TMA_2SM_LOADES19_vS1A_EENS_8epilogue10collective18CollectiveEpilogueINS1D_23Sm100TmaWarpSpecializedILi1ELi1ELi32ELb0ELb0EEEJNS5_IJSG_SG_SF_EEENS5_IJNSR_ISG_SC_EES1J_EEEaSI_aSI_NS1D_6fusion15FusionCallbacksIS1H_NS1L_17LinearCombinationIaiaiLNS_15FloatRoundStyleE2EEES1I_S1K_JEEENS4_5SM1004TMEM4LOAD26SM100_TMEM_LOAD_32dp32b32xENS4_13SM90_TMA_LOADENS10_INS11_ILi2ELi4ELi3EEES14_NSR_INS5_IJS15_SG_EEENS5_IJSG_SC_EEEEEEENS4_39AutoVectorizingCopyWithAssumedAlignmentILi128EEENS4_14SM90_TMA_STOREES20_S22_S22_EEEvvEEEEvNT_6ParamsE,"a",@progbits
	.sectionflags	@""
	.align	4
.nv.constant0._ZN7cutlass13device_kernelINS_4gemm6kernel13GemmUniversalIN4cute5tupleIJiiiiEEENS1_10collective13CollectiveMmaINS1_35MainloopSm100TmaUmmaWarpSpecializedILi4ELi2ELi4ENS5_IJNS4_1CILi2EEESB_NSA_ILi1EEEEEEEENS5_IJNSA_ILi128EEENSA_ILi64EEESF_EEEaNS5_IJlSC_lEEEaSI_NS4_8TiledMMAINS4_8MMA_AtomIJNS4_21SM100_MMA_S8_2x1SM_SSIaaiLi128ELi64ELNS4_4UMMA5MajorE0ELSN_0ELNSM_8SaturateE0EEEEEENS4_6LayoutINS5_IJSC_SC_SC_EEENS5_IJNSA_ILi0EEEST_ST_EEEEENS5_IJNS4_10UnderscoreESW_SW_EEEEENS4_28SM100_TMA_2SM_LOAD_MULTICASTENS4_14ComposedLayoutINS4_7SwizzleILi3ELi4ELi3EEENS4_18smem_ptr_flag_bitsILi8EEENSR_INS5_IJNSA_ILi8EEESF_EEENS5_IJSF_SC_EEEEEEEvNS4_8identityENS4_18SM100_TMA_2SM_LOADES19_vS1A_EENS_8epilogue10collective18CollectiveEpilogueINS1D_23Sm100TmaWarpSpecializedILi1ELi1ELi32ELb0ELb0EEEJNS5_IJSG_SG_SF_EEENS5_IJNSR_ISG_SC_EES1J_EEEaSI_aSI_NS1D_6fusion15FusionCallbacksIS1H_NS1L_17LinearCombinationIaiaiLNS_15FloatRoundStyleE2EEES1I_S1K_JEEENS4_5SM1004TMEM4LOAD26SM100_TMEM_LOAD_32dp32b32xENS4_13SM90_TMA_LOADENS10_INS11_ILi2ELi4ELi3EEES14_NSR_INS5_IJS15_SG_EEENS5_IJSG_SC_EEEEEEENS4_39AutoVectorizingCopyWithAssumedAlignmentILi128EEENS4_14SM90_TMA_STOREES20_S22_S22_EEEvvEEEEvNT_6ParamsE:
	.zero		2944


//--------------------- SYMBOLS --------------------------

	.type		.nv.reservedSmem.offset0,@object
	.size		.nv.reservedSmem.offset0,0x4
	.type		.nv.reservedSmem.cap,@object
	.size		.nv.reservedSmem.cap,0x4
	.type		__assertfail,@function
